//
// Generated by NVIDIA NVVM Compiler
//
// Compiler Build ID: CL-36424714
// Cuda compilation tools, release 13.0, V13.0.88
// Based on NVVM 20.0.0
//

.version 9.0
.target sm_100
.address_size 64

	// .globl	_Z16getRootBisectionPdS_S_S_i

.visible .entry _Z16getRootBisectionPdS_S_S_i(
	.param .u64 .ptr .align 1 _Z16getRootBisectionPdS_S_S_i_param_0,
	.param .u64 .ptr .align 1 _Z16getRootBisectionPdS_S_S_i_param_1,
	.param .u64 .ptr .align 1 _Z16getRootBisectionPdS_S_S_i_param_2,
	.param .u64 .ptr .align 1 _Z16getRootBisectionPdS_S_S_i_param_3,
	.param .u32 _Z16getRootBisectionPdS_S_S_i_param_4
)
{
	.reg .pred 	%p<45>;
	.reg .b32 	%r<203>;
	.reg .b64 	%rd<254>;
	.reg .b64 	%fd<357>;

	ld.param.u64 	%rd3, [_Z16getRootBisectionPdS_S_S_i_param_0];
	ld.param.u64 	%rd4, [_Z16getRootBisectionPdS_S_S_i_param_1];
	ld.param.u64 	%rd2, [_Z16getRootBisectionPdS_S_S_i_param_2];
	ld.param.u64 	%rd5, [_Z16getRootBisectionPdS_S_S_i_param_3];
	ld.param.u32 	%r65, [_Z16getRootBisectionPdS_S_S_i_param_4];
	cvta.to.global.u64 	%rd1, %rd5;
	cvta.to.global.u64 	%rd6, %rd4;
	cvta.to.global.u64 	%rd7, %rd3;
	mov.u32 	%r66, %tid.x;
	mov.u32 	%r67, %ctaid.x;
	mov.u32 	%r68, %ntid.x;
	mad.lo.s32 	%r1, %r67, %r68, %r66;
	mul.wide.u32 	%rd8, %r1, 8;
	add.s64 	%rd9, %rd7, %rd8;
	ld.global.f64 	%fd338, [%rd9];
	add.s64 	%rd10, %rd6, %rd8;
	ld.global.f64 	%fd337, [%rd10];
	setp.lt.s32 	%p1, %r65, 0;
	mov.f64 	%fd326, 0d0000000000000000;
	@%p1 bra 	$L__BB0_13;
	add.s32 	%r2, %r65, 1;
	and.b32  	%r3, %r2, 15;
	setp.lt.u32 	%p2, %r65, 15;
	mov.f64 	%fd326, 0d0000000000000000;
	mov.u32 	%r184, %r65;
	@%p2 bra 	$L__BB0_4;
	and.b32  	%r4, %r2, -16;
	mov.b32 	%r185, 0;
	mov.f64 	%fd326, 0d0000000000000000;
	mov.u32 	%r184, %r65;
$L__BB0_3:
	.pragma "nounroll";
	mul.wide.u32 	%rd11, %r184, 8;
	add.s64 	%rd12, %rd1, %rd11;
	ld.global.f64 	%fd69, [%rd12];
	fma.rn.f64 	%fd70, %fd338, %fd326, %fd69;
	add.s32 	%r70, %r184, -1;
	mul.wide.u32 	%rd13, %r70, 8;
	add.s64 	%rd14, %rd1, %rd13;
	ld.global.f64 	%fd71, [%rd14];
	fma.rn.f64 	%fd72, %fd338, %fd70, %fd71;
	add.s32 	%r71, %r184, -2;
	mul.wide.u32 	%rd15, %r71, 8;
	add.s64 	%rd16, %rd1, %rd15;
	ld.global.f64 	%fd73, [%rd16];
	fma.rn.f64 	%fd74, %fd338, %fd72, %fd73;
	add.s32 	%r72, %r184, -3;
	mul.wide.u32 	%rd17, %r72, 8;
	add.s64 	%rd18, %rd1, %rd17;
	ld.global.f64 	%fd75, [%rd18];
	fma.rn.f64 	%fd76, %fd338, %fd74, %fd75;
	add.s32 	%r73, %r184, -4;
	mul.wide.u32 	%rd19, %r73, 8;
	add.s64 	%rd20, %rd1, %rd19;
	ld.global.f64 	%fd77, [%rd20];
	fma.rn.f64 	%fd78, %fd338, %fd76, %fd77;
	add.s32 	%r74, %r184, -5;
	mul.wide.u32 	%rd21, %r74, 8;
	add.s64 	%rd22, %rd1, %rd21;
	ld.global.f64 	%fd79, [%rd22];
	fma.rn.f64 	%fd80, %fd338, %fd78, %fd79;
	add.s32 	%r75, %r184, -6;
	mul.wide.u32 	%rd23, %r75, 8;
	add.s64 	%rd24, %rd1, %rd23;
	ld.global.f64 	%fd81, [%rd24];
	fma.rn.f64 	%fd82, %fd338, %fd80, %fd81;
	add.s32 	%r76, %r184, -7;
	mul.wide.u32 	%rd25, %r76, 8;
	add.s64 	%rd26, %rd1, %rd25;
	ld.global.f64 	%fd83, [%rd26];
	fma.rn.f64 	%fd84, %fd338, %fd82, %fd83;
	add.s32 	%r77, %r184, -8;
	mul.wide.u32 	%rd27, %r77, 8;
	add.s64 	%rd28, %rd1, %rd27;
	ld.global.f64 	%fd85, [%rd28];
	fma.rn.f64 	%fd86, %fd338, %fd84, %fd85;
	add.s32 	%r78, %r184, -9;
	mul.wide.u32 	%rd29, %r78, 8;
	add.s64 	%rd30, %rd1, %rd29;
	ld.global.f64 	%fd87, [%rd30];
	fma.rn.f64 	%fd88, %fd338, %fd86, %fd87;
	add.s32 	%r79, %r184, -10;
	mul.wide.u32 	%rd31, %r79, 8;
	add.s64 	%rd32, %rd1, %rd31;
	ld.global.f64 	%fd89, [%rd32];
	fma.rn.f64 	%fd90, %fd338, %fd88, %fd89;
	add.s32 	%r80, %r184, -11;
	mul.wide.u32 	%rd33, %r80, 8;
	add.s64 	%rd34, %rd1, %rd33;
	ld.global.f64 	%fd91, [%rd34];
	fma.rn.f64 	%fd92, %fd338, %fd90, %fd91;
	add.s32 	%r81, %r184, -12;
	mul.wide.u32 	%rd35, %r81, 8;
	add.s64 	%rd36, %rd1, %rd35;
	ld.global.f64 	%fd93, [%rd36];
	fma.rn.f64 	%fd94, %fd338, %fd92, %fd93;
	add.s32 	%r82, %r184, -13;
	mul.wide.u32 	%rd37, %r82, 8;
	add.s64 	%rd38, %rd1, %rd37;
	ld.global.f64 	%fd95, [%rd38];
	fma.rn.f64 	%fd96, %fd338, %fd94, %fd95;
	add.s32 	%r83, %r184, -14;
	mul.wide.u32 	%rd39, %r83, 8;
	add.s64 	%rd40, %rd1, %rd39;
	ld.global.f64 	%fd97, [%rd40];
	fma.rn.f64 	%fd98, %fd338, %fd96, %fd97;
	add.s32 	%r84, %r184, -15;
	mul.wide.u32 	%rd41, %r84, 8;
	add.s64 	%rd42, %rd1, %rd41;
	ld.global.f64 	%fd99, [%rd42];
	fma.rn.f64 	%fd326, %fd338, %fd98, %fd99;
	add.s32 	%r184, %r184, -16;
	add.s32 	%r185, %r185, 16;
	setp.eq.s32 	%p3, %r185, %r4;
	@%p3 bra 	$L__BB0_4;
	bra.uni 	$L__BB0_3;
$L__BB0_4:
	setp.eq.s32 	%p4, %r3, 0;
	@%p4 bra 	$L__BB0_13;
	and.b32  	%r6, %r2, 7;
	setp.lt.u32 	%p5, %r3, 8;
	@%p5 bra 	$L__BB0_7;
	mul.wide.u32 	%rd43, %r184, 8;
	add.s64 	%rd44, %rd1, %rd43;
	ld.global.f64 	%fd101, [%rd44];
	fma.rn.f64 	%fd102, %fd338, %fd326, %fd101;
	add.s32 	%r85, %r184, -1;
	mul.wide.u32 	%rd45, %r85, 8;
	add.s64 	%rd46, %rd1, %rd45;
	ld.global.f64 	%fd103, [%rd46];
	fma.rn.f64 	%fd104, %fd338, %fd102, %fd103;
	add.s32 	%r86, %r184, -2;
	mul.wide.u32 	%rd47, %r86, 8;
	add.s64 	%rd48, %rd1, %rd47;
	ld.global.f64 	%fd105, [%rd48];
	fma.rn.f64 	%fd106, %fd338, %fd104, %fd105;
	add.s32 	%r87, %r184, -3;
	mul.wide.u32 	%rd49, %r87, 8;
	add.s64 	%rd50, %rd1, %rd49;
	ld.global.f64 	%fd107, [%rd50];
	fma.rn.f64 	%fd108, %fd338, %fd106, %fd107;
	add.s32 	%r88, %r184, -4;
	mul.wide.u32 	%rd51, %r88, 8;
	add.s64 	%rd52, %rd1, %rd51;
	ld.global.f64 	%fd109, [%rd52];
	fma.rn.f64 	%fd110, %fd338, %fd108, %fd109;
	add.s32 	%r89, %r184, -5;
	mul.wide.u32 	%rd53, %r89, 8;
	add.s64 	%rd54, %rd1, %rd53;
	ld.global.f64 	%fd111, [%rd54];
	fma.rn.f64 	%fd112, %fd338, %fd110, %fd111;
	add.s32 	%r90, %r184, -6;
	mul.wide.u32 	%rd55, %r90, 8;
	add.s64 	%rd56, %rd1, %rd55;
	ld.global.f64 	%fd113, [%rd56];
	fma.rn.f64 	%fd114, %fd338, %fd112, %fd113;
	add.s32 	%r91, %r184, -7;
	mul.wide.u32 	%rd57, %r91, 8;
	add.s64 	%rd58, %rd1, %rd57;
	ld.global.f64 	%fd115, [%rd58];
	fma.rn.f64 	%fd326, %fd338, %fd114, %fd115;
	add.s32 	%r184, %r184, -8;
$L__BB0_7:
	setp.eq.s32 	%p6, %r6, 0;
	@%p6 bra 	$L__BB0_13;
	and.b32  	%r9, %r2, 3;
	setp.lt.u32 	%p7, %r6, 4;
	@%p7 bra 	$L__BB0_10;
	mul.wide.u32 	%rd59, %r184, 8;
	add.s64 	%rd60, %rd1, %rd59;
	ld.global.f64 	%fd117, [%rd60];
	fma.rn.f64 	%fd118, %fd338, %fd326, %fd117;
	add.s32 	%r92, %r184, -1;
	mul.wide.u32 	%rd61, %r92, 8;
	add.s64 	%rd62, %rd1, %rd61;
	ld.global.f64 	%fd119, [%rd62];
	fma.rn.f64 	%fd120, %fd338, %fd118, %fd119;
	add.s32 	%r93, %r184, -2;
	mul.wide.u32 	%rd63, %r93, 8;
	add.s64 	%rd64, %rd1, %rd63;
	ld.global.f64 	%fd121, [%rd64];
	fma.rn.f64 	%fd122, %fd338, %fd120, %fd121;
	add.s32 	%r94, %r184, -3;
	mul.wide.u32 	%rd65, %r94, 8;
	add.s64 	%rd66, %rd1, %rd65;
	ld.global.f64 	%fd123, [%rd66];
	fma.rn.f64 	%fd326, %fd338, %fd122, %fd123;
	add.s32 	%r184, %r184, -4;
$L__BB0_10:
	setp.eq.s32 	%p8, %r9, 0;
	@%p8 bra 	$L__BB0_13;
	mov.b32 	%r183, 0;
$L__BB0_12:
	.pragma "nounroll";
	mul.wide.u32 	%rd67, %r184, 8;
	add.s64 	%rd68, %rd1, %rd67;
	ld.global.f64 	%fd124, [%rd68];
	fma.rn.f64 	%fd326, %fd338, %fd326, %fd124;
	add.s32 	%r184, %r184, -1;
	add.s32 	%r183, %r183, 1;
	setp.ne.s32 	%p9, %r183, %r9;
	@%p9 bra 	$L__BB0_12;
$L__BB0_13:
	setp.lt.s32 	%p10, %r65, 0;
	mov.f64 	%fd336, 0d0000000000000000;
	@%p10 bra 	$L__BB0_26;
	add.s32 	%r16, %r65, 1;
	and.b32  	%r17, %r16, 15;
	setp.lt.u32 	%p11, %r65, 15;
	mov.f64 	%fd336, 0d0000000000000000;
	mov.u32 	%r188, %r65;
	@%p11 bra 	$L__BB0_17;
	and.b32  	%r18, %r16, -16;
	mov.b32 	%r187, 0;
	mov.f64 	%fd336, 0d0000000000000000;
	mov.u32 	%r188, %r65;
$L__BB0_16:
	.pragma "nounroll";
	mul.wide.u32 	%rd69, %r188, 8;
	add.s64 	%rd70, %rd1, %rd69;
	ld.global.f64 	%fd129, [%rd70];
	fma.rn.f64 	%fd130, %fd337, %fd336, %fd129;
	add.s32 	%r97, %r188, -1;
	mul.wide.u32 	%rd71, %r97, 8;
	add.s64 	%rd72, %rd1, %rd71;
	ld.global.f64 	%fd131, [%rd72];
	fma.rn.f64 	%fd132, %fd337, %fd130, %fd131;
	add.s32 	%r98, %r188, -2;
	mul.wide.u32 	%rd73, %r98, 8;
	add.s64 	%rd74, %rd1, %rd73;
	ld.global.f64 	%fd133, [%rd74];
	fma.rn.f64 	%fd134, %fd337, %fd132, %fd133;
	add.s32 	%r99, %r188, -3;
	mul.wide.u32 	%rd75, %r99, 8;
	add.s64 	%rd76, %rd1, %rd75;
	ld.global.f64 	%fd135, [%rd76];
	fma.rn.f64 	%fd136, %fd337, %fd134, %fd135;
	add.s32 	%r100, %r188, -4;
	mul.wide.u32 	%rd77, %r100, 8;
	add.s64 	%rd78, %rd1, %rd77;
	ld.global.f64 	%fd137, [%rd78];
	fma.rn.f64 	%fd138, %fd337, %fd136, %fd137;
	add.s32 	%r101, %r188, -5;
	mul.wide.u32 	%rd79, %r101, 8;
	add.s64 	%rd80, %rd1, %rd79;
	ld.global.f64 	%fd139, [%rd80];
	fma.rn.f64 	%fd140, %fd337, %fd138, %fd139;
	add.s32 	%r102, %r188, -6;
	mul.wide.u32 	%rd81, %r102, 8;
	add.s64 	%rd82, %rd1, %rd81;
	ld.global.f64 	%fd141, [%rd82];
	fma.rn.f64 	%fd142, %fd337, %fd140, %fd141;
	add.s32 	%r103, %r188, -7;
	mul.wide.u32 	%rd83, %r103, 8;
	add.s64 	%rd84, %rd1, %rd83;
	ld.global.f64 	%fd143, [%rd84];
	fma.rn.f64 	%fd144, %fd337, %fd142, %fd143;
	add.s32 	%r104, %r188, -8;
	mul.wide.u32 	%rd85, %r104, 8;
	add.s64 	%rd86, %rd1, %rd85;
	ld.global.f64 	%fd145, [%rd86];
	fma.rn.f64 	%fd146, %fd337, %fd144, %fd145;
	add.s32 	%r105, %r188, -9;
	mul.wide.u32 	%rd87, %r105, 8;
	add.s64 	%rd88, %rd1, %rd87;
	ld.global.f64 	%fd147, [%rd88];
	fma.rn.f64 	%fd148, %fd337, %fd146, %fd147;
	add.s32 	%r106, %r188, -10;
	mul.wide.u32 	%rd89, %r106, 8;
	add.s64 	%rd90, %rd1, %rd89;
	ld.global.f64 	%fd149, [%rd90];
	fma.rn.f64 	%fd150, %fd337, %fd148, %fd149;
	add.s32 	%r107, %r188, -11;
	mul.wide.u32 	%rd91, %r107, 8;
	add.s64 	%rd92, %rd1, %rd91;
	ld.global.f64 	%fd151, [%rd92];
	fma.rn.f64 	%fd152, %fd337, %fd150, %fd151;
	add.s32 	%r108, %r188, -12;
	mul.wide.u32 	%rd93, %r108, 8;
	add.s64 	%rd94, %rd1, %rd93;
	ld.global.f64 	%fd153, [%rd94];
	fma.rn.f64 	%fd154, %fd337, %fd152, %fd153;
	add.s32 	%r109, %r188, -13;
	mul.wide.u32 	%rd95, %r109, 8;
	add.s64 	%rd96, %rd1, %rd95;
	ld.global.f64 	%fd155, [%rd96];
	fma.rn.f64 	%fd156, %fd337, %fd154, %fd155;
	add.s32 	%r110, %r188, -14;
	mul.wide.u32 	%rd97, %r110, 8;
	add.s64 	%rd98, %rd1, %rd97;
	ld.global.f64 	%fd157, [%rd98];
	fma.rn.f64 	%fd158, %fd337, %fd156, %fd157;
	add.s32 	%r111, %r188, -15;
	mul.wide.u32 	%rd99, %r111, 8;
	add.s64 	%rd100, %rd1, %rd99;
	ld.global.f64 	%fd159, [%rd100];
	fma.rn.f64 	%fd336, %fd337, %fd158, %fd159;
	add.s32 	%r188, %r188, -16;
	add.s32 	%r187, %r187, 16;
	setp.ne.s32 	%p12, %r187, %r18;
	@%p12 bra 	$L__BB0_16;
$L__BB0_17:
	setp.eq.s32 	%p13, %r17, 0;
	@%p13 bra 	$L__BB0_26;
	and.b32  	%r28, %r16, 7;
	setp.lt.u32 	%p14, %r17, 8;
	@%p14 bra 	$L__BB0_20;
	mul.wide.u32 	%rd101, %r188, 8;
	add.s64 	%rd102, %rd1, %rd101;
	ld.global.f64 	%fd161, [%rd102];
	fma.rn.f64 	%fd162, %fd337, %fd336, %fd161;
	add.s32 	%r112, %r188, -1;
	mul.wide.u32 	%rd103, %r112, 8;
	add.s64 	%rd104, %rd1, %rd103;
	ld.global.f64 	%fd163, [%rd104];
	fma.rn.f64 	%fd164, %fd337, %fd162, %fd163;
	add.s32 	%r113, %r188, -2;
	mul.wide.u32 	%rd105, %r113, 8;
	add.s64 	%rd106, %rd1, %rd105;
	ld.global.f64 	%fd165, [%rd106];
	fma.rn.f64 	%fd166, %fd337, %fd164, %fd165;
	add.s32 	%r114, %r188, -3;
	mul.wide.u32 	%rd107, %r114, 8;
	add.s64 	%rd108, %rd1, %rd107;
	ld.global.f64 	%fd167, [%rd108];
	fma.rn.f64 	%fd168, %fd337, %fd166, %fd167;
	add.s32 	%r115, %r188, -4;
	mul.wide.u32 	%rd109, %r115, 8;
	add.s64 	%rd110, %rd1, %rd109;
	ld.global.f64 	%fd169, [%rd110];
	fma.rn.f64 	%fd170, %fd337, %fd168, %fd169;
	add.s32 	%r116, %r188, -5;
	mul.wide.u32 	%rd111, %r116, 8;
	add.s64 	%rd112, %rd1, %rd111;
	ld.global.f64 	%fd171, [%rd112];
	fma.rn.f64 	%fd172, %fd337, %fd170, %fd171;
	add.s32 	%r117, %r188, -6;
	mul.wide.u32 	%rd113, %r117, 8;
	add.s64 	%rd114, %rd1, %rd113;
	ld.global.f64 	%fd173, [%rd114];
	fma.rn.f64 	%fd174, %fd337, %fd172, %fd173;
	add.s32 	%r118, %r188, -7;
	mul.wide.u32 	%rd115, %r118, 8;
	add.s64 	%rd116, %rd1, %rd115;
	ld.global.f64 	%fd175, [%rd116];
	fma.rn.f64 	%fd336, %fd337, %fd174, %fd175;
	add.s32 	%r188, %r188, -8;
$L__BB0_20:
	setp.eq.s32 	%p15, %r28, 0;
	@%p15 bra 	$L__BB0_26;
	and.b32  	%r31, %r16, 3;
	setp.lt.u32 	%p16, %r28, 4;
	@%p16 bra 	$L__BB0_23;
	mul.wide.u32 	%rd117, %r188, 8;
	add.s64 	%rd118, %rd1, %rd117;
	ld.global.f64 	%fd177, [%rd118];
	fma.rn.f64 	%fd178, %fd337, %fd336, %fd177;
	add.s32 	%r119, %r188, -1;
	mul.wide.u32 	%rd119, %r119, 8;
	add.s64 	%rd120, %rd1, %rd119;
	ld.global.f64 	%fd179, [%rd120];
	fma.rn.f64 	%fd180, %fd337, %fd178, %fd179;
	add.s32 	%r120, %r188, -2;
	mul.wide.u32 	%rd121, %r120, 8;
	add.s64 	%rd122, %rd1, %rd121;
	ld.global.f64 	%fd181, [%rd122];
	fma.rn.f64 	%fd182, %fd337, %fd180, %fd181;
	add.s32 	%r121, %r188, -3;
	mul.wide.u32 	%rd123, %r121, 8;
	add.s64 	%rd124, %rd1, %rd123;
	ld.global.f64 	%fd183, [%rd124];
	fma.rn.f64 	%fd336, %fd337, %fd182, %fd183;
	add.s32 	%r188, %r188, -4;
$L__BB0_23:
	setp.eq.s32 	%p17, %r31, 0;
	@%p17 bra 	$L__BB0_26;
	mov.b32 	%r192, 0;
$L__BB0_25:
	.pragma "nounroll";
	mul.wide.u32 	%rd125, %r188, 8;
	add.s64 	%rd126, %rd1, %rd125;
	ld.global.f64 	%fd184, [%rd126];
	fma.rn.f64 	%fd336, %fd337, %fd336, %fd184;
	add.s32 	%r188, %r188, -1;
	add.s32 	%r192, %r192, 1;
	setp.ne.s32 	%p18, %r192, %r31;
	@%p18 bra 	$L__BB0_25;
$L__BB0_26:
	mul.f64 	%fd186, %fd326, %fd336;
	setp.gt.f64 	%p19, %fd186, 0d0000000000000000;
	mov.f64 	%fd356, 0d40C3880000000000;
	@%p19 bra 	$L__BB0_61;
	setp.eq.f64 	%p20, %fd326, 0d0000000000000000;
	mov.f64 	%fd356, %fd338;
	@%p20 bra 	$L__BB0_61;
	setp.eq.f64 	%p21, %fd336, 0d0000000000000000;
	mov.f64 	%fd356, %fd337;
	@%p21 bra 	$L__BB0_61;
	sub.f64 	%fd188, %fd337, %fd338;
	abs.f64 	%fd189, %fd188;
	setp.leu.f64 	%p22, %fd189, 0d3EE4F8B588E368F1;
	mov.f64 	%fd356, 0d0000000000000000;
	@%p22 bra 	$L__BB0_61;
	setp.gt.s32 	%p23, %r65, -1;
	mov.f64 	%fd356, %fd338;
	@%p23 bra 	$L__BB0_31;
	bra.uni 	$L__BB0_60;
$L__BB0_31:
	add.s32 	%r123, %r65, 1;
	and.b32  	%r38, %r123, 15;
	add.s32 	%r39, %r38, -1;
	and.b32  	%r40, %r123, 7;
	add.s32 	%r41, %r40, -1;
	and.b32  	%r42, %r123, -16;
	and.b32  	%r43, %r123, 3;
	add.s32 	%r44, %r65, -7;
	neg.s32 	%r45, %r42;
$L__BB0_32:
	setp.lt.u32 	%p25, %r65, 15;
	add.f64 	%fd195, %fd338, %fd337;
	mul.f64 	%fd356, %fd195, 0d3FE0000000000000;
	mov.f64 	%fd354, 0d0000000000000000;
	mov.u32 	%r201, %r65;
	@%p25 bra 	$L__BB0_36;
	mov.f64 	%fd354, 0d0000000000000000;
	mov.u32 	%r193, %r45;
	mov.u32 	%r194, %r44;
$L__BB0_34:
	.pragma "nounroll";
	add.s32 	%r124, %r194, 7;
	mul.wide.u32 	%rd127, %r124, 8;
	add.s64 	%rd128, %rd1, %rd127;
	ld.global.f64 	%fd197, [%rd128];
	fma.rn.f64 	%fd198, %fd338, %fd354, %fd197;
	add.s32 	%r125, %r194, 6;
	mul.wide.u32 	%rd129, %r125, 8;
	add.s64 	%rd130, %rd1, %rd129;
	ld.global.f64 	%fd199, [%rd130];
	fma.rn.f64 	%fd200, %fd338, %fd198, %fd199;
	add.s32 	%r126, %r194, 5;
	mul.wide.u32 	%rd131, %r126, 8;
	add.s64 	%rd132, %rd1, %rd131;
	ld.global.f64 	%fd201, [%rd132];
	fma.rn.f64 	%fd202, %fd338, %fd200, %fd201;
	add.s32 	%r127, %r194, 4;
	mul.wide.u32 	%rd133, %r127, 8;
	add.s64 	%rd134, %rd1, %rd133;
	ld.global.f64 	%fd203, [%rd134];
	fma.rn.f64 	%fd204, %fd338, %fd202, %fd203;
	add.s32 	%r128, %r194, 3;
	mul.wide.u32 	%rd135, %r128, 8;
	add.s64 	%rd136, %rd1, %rd135;
	ld.global.f64 	%fd205, [%rd136];
	fma.rn.f64 	%fd206, %fd338, %fd204, %fd205;
	add.s32 	%r129, %r194, 2;
	mul.wide.u32 	%rd137, %r129, 8;
	add.s64 	%rd138, %rd1, %rd137;
	ld.global.f64 	%fd207, [%rd138];
	fma.rn.f64 	%fd208, %fd338, %fd206, %fd207;
	add.s32 	%r130, %r194, 1;
	mul.wide.u32 	%rd139, %r130, 8;
	add.s64 	%rd140, %rd1, %rd139;
	ld.global.f64 	%fd209, [%rd140];
	fma.rn.f64 	%fd210, %fd338, %fd208, %fd209;
	add.s32 	%r131, %r194, -8;
	mul.wide.u32 	%rd141, %r194, 8;
	add.s64 	%rd142, %rd1, %rd141;
	ld.global.f64 	%fd211, [%rd142];
	fma.rn.f64 	%fd212, %fd338, %fd210, %fd211;
	add.s32 	%r132, %r194, -1;
	mul.wide.u32 	%rd143, %r132, 8;
	add.s64 	%rd144, %rd1, %rd143;
	ld.global.f64 	%fd213, [%rd144];
	fma.rn.f64 	%fd214, %fd338, %fd212, %fd213;
	add.s32 	%r133, %r194, -2;
	mul.wide.u32 	%rd145, %r133, 8;
	add.s64 	%rd146, %rd1, %rd145;
	ld.global.f64 	%fd215, [%rd146];
	fma.rn.f64 	%fd216, %fd338, %fd214, %fd215;
	add.s32 	%r134, %r194, -3;
	mul.wide.u32 	%rd147, %r134, 8;
	add.s64 	%rd148, %rd1, %rd147;
	ld.global.f64 	%fd217, [%rd148];
	fma.rn.f64 	%fd218, %fd338, %fd216, %fd217;
	add.s32 	%r135, %r194, -4;
	mul.wide.u32 	%rd149, %r135, 8;
	add.s64 	%rd150, %rd1, %rd149;
	ld.global.f64 	%fd219, [%rd150];
	fma.rn.f64 	%fd220, %fd338, %fd218, %fd219;
	add.s32 	%r136, %r194, -5;
	mul.wide.u32 	%rd151, %r136, 8;
	add.s64 	%rd152, %rd1, %rd151;
	ld.global.f64 	%fd221, [%rd152];
	fma.rn.f64 	%fd222, %fd338, %fd220, %fd221;
	add.s32 	%r137, %r194, -6;
	mul.wide.u32 	%rd153, %r137, 8;
	add.s64 	%rd154, %rd1, %rd153;
	ld.global.f64 	%fd223, [%rd154];
	fma.rn.f64 	%fd224, %fd338, %fd222, %fd223;
	add.s32 	%r138, %r194, -7;
	mul.wide.u32 	%rd155, %r138, 8;
	add.s64 	%rd156, %rd1, %rd155;
	ld.global.f64 	%fd225, [%rd156];
	fma.rn.f64 	%fd226, %fd338, %fd224, %fd225;
	mul.wide.u32 	%rd157, %r131, 8;
	add.s64 	%rd158, %rd1, %rd157;
	ld.global.f64 	%fd227, [%rd158];
	fma.rn.f64 	%fd354, %fd338, %fd226, %fd227;
	add.s32 	%r194, %r194, -16;
	add.s32 	%r193, %r193, 16;
	setp.eq.s32 	%p26, %r193, 0;
	@%p26 bra 	$L__BB0_35;
	bra.uni 	$L__BB0_34;
$L__BB0_35:
	add.s32 	%r201, %r194, 7;
$L__BB0_36:
	setp.eq.s32 	%p27, %r38, 0;
	@%p27 bra 	$L__BB0_46;
	setp.lt.u32 	%p28, %r39, 7;
	@%p28 bra 	$L__BB0_39;
	mul.wide.u32 	%rd159, %r201, 8;
	add.s64 	%rd160, %rd1, %rd159;
	ld.global.f64 	%fd229, [%rd160];
	fma.rn.f64 	%fd230, %fd338, %fd354, %fd229;
	add.s32 	%r139, %r201, -1;
	mul.wide.u32 	%rd161, %r139, 8;
	add.s64 	%rd162, %rd1, %rd161;
	ld.global.f64 	%fd231, [%rd162];
	fma.rn.f64 	%fd232, %fd338, %fd230, %fd231;
	add.s32 	%r140, %r201, -2;
	mul.wide.u32 	%rd163, %r140, 8;
	add.s64 	%rd164, %rd1, %rd163;
	ld.global.f64 	%fd233, [%rd164];
	fma.rn.f64 	%fd234, %fd338, %fd232, %fd233;
	add.s32 	%r141, %r201, -3;
	mul.wide.u32 	%rd165, %r141, 8;
	add.s64 	%rd166, %rd1, %rd165;
	ld.global.f64 	%fd235, [%rd166];
	fma.rn.f64 	%fd236, %fd338, %fd234, %fd235;
	add.s32 	%r142, %r201, -4;
	mul.wide.u32 	%rd167, %r142, 8;
	add.s64 	%rd168, %rd1, %rd167;
	ld.global.f64 	%fd237, [%rd168];
	fma.rn.f64 	%fd238, %fd338, %fd236, %fd237;
	add.s32 	%r143, %r201, -5;
	mul.wide.u32 	%rd169, %r143, 8;
	add.s64 	%rd170, %rd1, %rd169;
	ld.global.f64 	%fd239, [%rd170];
	fma.rn.f64 	%fd240, %fd338, %fd238, %fd239;
	add.s32 	%r144, %r201, -6;
	mul.wide.u32 	%rd171, %r144, 8;
	add.s64 	%rd172, %rd1, %rd171;
	ld.global.f64 	%fd241, [%rd172];
	fma.rn.f64 	%fd242, %fd338, %fd240, %fd241;
	add.s32 	%r145, %r201, -7;
	mul.wide.u32 	%rd173, %r145, 8;
	add.s64 	%rd174, %rd1, %rd173;
	ld.global.f64 	%fd243, [%rd174];
	fma.rn.f64 	%fd354, %fd338, %fd242, %fd243;
	add.s32 	%r201, %r201, -8;
$L__BB0_39:
	setp.eq.s32 	%p29, %r40, 0;
	@%p29 bra 	$L__BB0_46;
	setp.lt.u32 	%p30, %r41, 3;
	@%p30 bra 	$L__BB0_42;
	mul.wide.u32 	%rd175, %r201, 8;
	add.s64 	%rd176, %rd1, %rd175;
	ld.global.f64 	%fd245, [%rd176];
	fma.rn.f64 	%fd246, %fd338, %fd354, %fd245;
	add.s32 	%r146, %r201, -1;
	mul.wide.u32 	%rd177, %r146, 8;
	add.s64 	%rd178, %rd1, %rd177;
	ld.global.f64 	%fd247, [%rd178];
	fma.rn.f64 	%fd248, %fd338, %fd246, %fd247;
	add.s32 	%r147, %r201, -2;
	mul.wide.u32 	%rd179, %r147, 8;
	add.s64 	%rd180, %rd1, %rd179;
	ld.global.f64 	%fd249, [%rd180];
	fma.rn.f64 	%fd250, %fd338, %fd248, %fd249;
	add.s32 	%r148, %r201, -3;
	mul.wide.u32 	%rd181, %r148, 8;
	add.s64 	%rd182, %rd1, %rd181;
	ld.global.f64 	%fd251, [%rd182];
	fma.rn.f64 	%fd354, %fd338, %fd250, %fd251;
	add.s32 	%r201, %r201, -4;
$L__BB0_42:
	setp.eq.s32 	%p31, %r43, 0;
	@%p31 bra 	$L__BB0_46;
	setp.eq.s32 	%p32, %r43, 1;
	mul.wide.u32 	%rd183, %r201, 8;
	add.s64 	%rd184, %rd1, %rd183;
	ld.global.f64 	%fd252, [%rd184];
	fma.rn.f64 	%fd354, %fd338, %fd354, %fd252;
	@%p32 bra 	$L__BB0_46;
	setp.eq.s32 	%p33, %r43, 2;
	add.s32 	%r149, %r201, -1;
	mul.wide.u32 	%rd185, %r149, 8;
	add.s64 	%rd186, %rd1, %rd185;
	ld.global.f64 	%fd253, [%rd186];
	fma.rn.f64 	%fd354, %fd338, %fd354, %fd253;
	@%p33 bra 	$L__BB0_46;
	add.s32 	%r150, %r201, -2;
	mul.wide.u32 	%rd187, %r150, 8;
	add.s64 	%rd188, %rd1, %rd187;
	ld.global.f64 	%fd254, [%rd188];
	fma.rn.f64 	%fd354, %fd338, %fd354, %fd254;
$L__BB0_46:
	setp.lt.u32 	%p34, %r65, 15;
	mov.f64 	%fd347, 0d0000000000000000;
	mov.u32 	%r197, %r65;
	@%p34 bra 	$L__BB0_49;
	mov.b32 	%r196, 0;
	mov.f64 	%fd347, 0d0000000000000000;
	mov.u32 	%r197, %r65;
$L__BB0_48:
	.pragma "nounroll";
	mul.wide.u32 	%rd189, %r197, 8;
	add.s64 	%rd190, %rd1, %rd189;
	ld.global.f64 	%fd258, [%rd190];
	fma.rn.f64 	%fd259, %fd356, %fd347, %fd258;
	add.s32 	%r152, %r197, -1;
	mul.wide.u32 	%rd191, %r152, 8;
	add.s64 	%rd192, %rd1, %rd191;
	ld.global.f64 	%fd260, [%rd192];
	fma.rn.f64 	%fd261, %fd356, %fd259, %fd260;
	add.s32 	%r153, %r197, -2;
	mul.wide.u32 	%rd193, %r153, 8;
	add.s64 	%rd194, %rd1, %rd193;
	ld.global.f64 	%fd262, [%rd194];
	fma.rn.f64 	%fd263, %fd356, %fd261, %fd262;
	add.s32 	%r154, %r197, -3;
	mul.wide.u32 	%rd195, %r154, 8;
	add.s64 	%rd196, %rd1, %rd195;
	ld.global.f64 	%fd264, [%rd196];
	fma.rn.f64 	%fd265, %fd356, %fd263, %fd264;
	add.s32 	%r155, %r197, -4;
	mul.wide.u32 	%rd197, %r155, 8;
	add.s64 	%rd198, %rd1, %rd197;
	ld.global.f64 	%fd266, [%rd198];
	fma.rn.f64 	%fd267, %fd356, %fd265, %fd266;
	add.s32 	%r156, %r197, -5;
	mul.wide.u32 	%rd199, %r156, 8;
	add.s64 	%rd200, %rd1, %rd199;
	ld.global.f64 	%fd268, [%rd200];
	fma.rn.f64 	%fd269, %fd356, %fd267, %fd268;
	add.s32 	%r157, %r197, -6;
	mul.wide.u32 	%rd201, %r157, 8;
	add.s64 	%rd202, %rd1, %rd201;
	ld.global.f64 	%fd270, [%rd202];
	fma.rn.f64 	%fd271, %fd356, %fd269, %fd270;
	add.s32 	%r158, %r197, -7;
	mul.wide.u32 	%rd203, %r158, 8;
	add.s64 	%rd204, %rd1, %rd203;
	ld.global.f64 	%fd272, [%rd204];
	fma.rn.f64 	%fd273, %fd356, %fd271, %fd272;
	add.s32 	%r159, %r197, -8;
	mul.wide.u32 	%rd205, %r159, 8;
	add.s64 	%rd206, %rd1, %rd205;
	ld.global.f64 	%fd274, [%rd206];
	fma.rn.f64 	%fd275, %fd356, %fd273, %fd274;
	add.s32 	%r160, %r197, -9;
	mul.wide.u32 	%rd207, %r160, 8;
	add.s64 	%rd208, %rd1, %rd207;
	ld.global.f64 	%fd276, [%rd208];
	fma.rn.f64 	%fd277, %fd356, %fd275, %fd276;
	add.s32 	%r161, %r197, -10;
	mul.wide.u32 	%rd209, %r161, 8;
	add.s64 	%rd210, %rd1, %rd209;
	ld.global.f64 	%fd278, [%rd210];
	fma.rn.f64 	%fd279, %fd356, %fd277, %fd278;
	add.s32 	%r162, %r197, -11;
	mul.wide.u32 	%rd211, %r162, 8;
	add.s64 	%rd212, %rd1, %rd211;
	ld.global.f64 	%fd280, [%rd212];
	fma.rn.f64 	%fd281, %fd356, %fd279, %fd280;
	add.s32 	%r163, %r197, -12;
	mul.wide.u32 	%rd213, %r163, 8;
	add.s64 	%rd214, %rd1, %rd213;
	ld.global.f64 	%fd282, [%rd214];
	fma.rn.f64 	%fd283, %fd356, %fd281, %fd282;
	add.s32 	%r164, %r197, -13;
	mul.wide.u32 	%rd215, %r164, 8;
	add.s64 	%rd216, %rd1, %rd215;
	ld.global.f64 	%fd284, [%rd216];
	fma.rn.f64 	%fd285, %fd356, %fd283, %fd284;
	add.s32 	%r165, %r197, -14;
	mul.wide.u32 	%rd217, %r165, 8;
	add.s64 	%rd218, %rd1, %rd217;
	ld.global.f64 	%fd286, [%rd218];
	fma.rn.f64 	%fd287, %fd356, %fd285, %fd286;
	add.s32 	%r166, %r197, -15;
	mul.wide.u32 	%rd219, %r166, 8;
	add.s64 	%rd220, %rd1, %rd219;
	ld.global.f64 	%fd288, [%rd220];
	fma.rn.f64 	%fd347, %fd356, %fd287, %fd288;
	add.s32 	%r197, %r197, -16;
	add.s32 	%r196, %r196, 16;
	setp.ne.s32 	%p35, %r196, %r42;
	@%p35 bra 	$L__BB0_48;
$L__BB0_49:
	setp.eq.s32 	%p36, %r38, 0;
	@%p36 bra 	$L__BB0_59;
	setp.lt.u32 	%p37, %r39, 7;
	@%p37 bra 	$L__BB0_52;
	mul.wide.u32 	%rd221, %r197, 8;
	add.s64 	%rd222, %rd1, %rd221;
	ld.global.f64 	%fd290, [%rd222];
	fma.rn.f64 	%fd291, %fd356, %fd347, %fd290;
	add.s32 	%r167, %r197, -1;
	mul.wide.u32 	%rd223, %r167, 8;
	add.s64 	%rd224, %rd1, %rd223;
	ld.global.f64 	%fd292, [%rd224];
	fma.rn.f64 	%fd293, %fd356, %fd291, %fd292;
	add.s32 	%r168, %r197, -2;
	mul.wide.u32 	%rd225, %r168, 8;
	add.s64 	%rd226, %rd1, %rd225;
	ld.global.f64 	%fd294, [%rd226];
	fma.rn.f64 	%fd295, %fd356, %fd293, %fd294;
	add.s32 	%r169, %r197, -3;
	mul.wide.u32 	%rd227, %r169, 8;
	add.s64 	%rd228, %rd1, %rd227;
	ld.global.f64 	%fd296, [%rd228];
	fma.rn.f64 	%fd297, %fd356, %fd295, %fd296;
	add.s32 	%r170, %r197, -4;
	mul.wide.u32 	%rd229, %r170, 8;
	add.s64 	%rd230, %rd1, %rd229;
	ld.global.f64 	%fd298, [%rd230];
	fma.rn.f64 	%fd299, %fd356, %fd297, %fd298;
	add.s32 	%r171, %r197, -5;
	mul.wide.u32 	%rd231, %r171, 8;
	add.s64 	%rd232, %rd1, %rd231;
	ld.global.f64 	%fd300, [%rd232];
	fma.rn.f64 	%fd301, %fd356, %fd299, %fd300;
	add.s32 	%r172, %r197, -6;
	mul.wide.u32 	%rd233, %r172, 8;
	add.s64 	%rd234, %rd1, %rd233;
	ld.global.f64 	%fd302, [%rd234];
	fma.rn.f64 	%fd303, %fd356, %fd301, %fd302;
	add.s32 	%r173, %r197, -7;
	mul.wide.u32 	%rd235, %r173, 8;
	add.s64 	%rd236, %rd1, %rd235;
	ld.global.f64 	%fd304, [%rd236];
	fma.rn.f64 	%fd347, %fd356, %fd303, %fd304;
	add.s32 	%r197, %r197, -8;
$L__BB0_52:
	setp.eq.s32 	%p38, %r40, 0;
	@%p38 bra 	$L__BB0_59;
	setp.lt.u32 	%p39, %r41, 3;
	@%p39 bra 	$L__BB0_55;
	mul.wide.u32 	%rd237, %r197, 8;
	add.s64 	%rd238, %rd1, %rd237;
	ld.global.f64 	%fd306, [%rd238];
	fma.rn.f64 	%fd307, %fd356, %fd347, %fd306;
	add.s32 	%r174, %r197, -1;
	mul.wide.u32 	%rd239, %r174, 8;
	add.s64 	%rd240, %rd1, %rd239;
	ld.global.f64 	%fd308, [%rd240];
	fma.rn.f64 	%fd309, %fd356, %fd307, %fd308;
	add.s32 	%r175, %r197, -2;
	mul.wide.u32 	%rd241, %r175, 8;
	add.s64 	%rd242, %rd1, %rd241;
	ld.global.f64 	%fd310, [%rd242];
	fma.rn.f64 	%fd311, %fd356, %fd309, %fd310;
	add.s32 	%r176, %r197, -3;
	mul.wide.u32 	%rd243, %r176, 8;
	add.s64 	%rd244, %rd1, %rd243;
	ld.global.f64 	%fd312, [%rd244];
	fma.rn.f64 	%fd347, %fd356, %fd311, %fd312;
	add.s32 	%r197, %r197, -4;
$L__BB0_55:
	setp.eq.s32 	%p40, %r43, 0;
	@%p40 bra 	$L__BB0_59;
	setp.eq.s32 	%p41, %r43, 1;
	mul.wide.u32 	%rd245, %r197, 8;
	add.s64 	%rd246, %rd1, %rd245;
	ld.global.f64 	%fd313, [%rd246];
	fma.rn.f64 	%fd347, %fd356, %fd347, %fd313;
	@%p41 bra 	$L__BB0_59;
	setp.eq.s32 	%p42, %r43, 2;
	add.s32 	%r177, %r197, -1;
	mul.wide.u32 	%rd247, %r177, 8;
	add.s64 	%rd248, %rd1, %rd247;
	ld.global.f64 	%fd314, [%rd248];
	fma.rn.f64 	%fd347, %fd356, %fd347, %fd314;
	@%p42 bra 	$L__BB0_59;
	add.s32 	%r178, %r197, -2;
	mul.wide.u32 	%rd249, %r178, 8;
	add.s64 	%rd250, %rd1, %rd249;
	ld.global.f64 	%fd315, [%rd250];
	fma.rn.f64 	%fd347, %fd356, %fd347, %fd315;
$L__BB0_59:
	mul.f64 	%fd316, %fd354, %fd347;
	setp.lt.f64 	%p43, %fd316, 0d0000000000000000;
	selp.f64 	%fd338, %fd338, %fd356, %p43;
	selp.f64 	%fd337, %fd356, %fd337, %p43;
	sub.f64 	%fd317, %fd337, %fd338;
	abs.f64 	%fd318, %fd317;
	setp.gt.f64 	%p44, %fd318, 0d3EE4F8B588E368F1;
	@%p44 bra 	$L__BB0_32;
	bra.uni 	$L__BB0_61;
$L__BB0_60:
	add.f64 	%fd190, %fd356, %fd337;
	mul.f64 	%fd356, %fd190, 0d3FE0000000000000;
	sub.f64 	%fd191, %fd337, %fd356;
	abs.f64 	%fd192, %fd191;
	setp.gt.f64 	%p24, %fd192, 0d3EE4F8B588E368F1;
	@%p24 bra 	$L__BB0_60;
$L__BB0_61:
	cvta.to.global.u64 	%rd251, %rd2;
	add.s64 	%rd253, %rd251, %rd8;
	st.global.f64 	[%rd253], %fd356;
	ret;

}
	// .globl	_Z13getRootSecantPdS_S_S_i
.visible .entry _Z13getRootSecantPdS_S_S_i(
	.param .u64 .ptr .align 1 _Z13getRootSecantPdS_S_S_i_param_0,
	.param .u64 .ptr .align 1 _Z13getRootSecantPdS_S_S_i_param_1,
	.param .u64 .ptr .align 1 _Z13getRootSecantPdS_S_S_i_param_2,
	.param .u64 .ptr .align 1 _Z13getRootSecantPdS_S_S_i_param_3,
	.param .u32 _Z13getRootSecantPdS_S_S_i_param_4
)
{
	.reg .pred 	%p<26>;
	.reg .b32 	%r<104>;
	.reg .b64 	%rd<141>;
	.reg .b64 	%fd<184>;

	ld.param.u64 	%rd3, [_Z13getRootSecantPdS_S_S_i_param_0];
	ld.param.u64 	%rd4, [_Z13getRootSecantPdS_S_S_i_param_1];
	ld.param.u64 	%rd5, [_Z13getRootSecantPdS_S_S_i_param_2];
	ld.param.u64 	%rd6, [_Z13getRootSecantPdS_S_S_i_param_3];
	ld.param.u32 	%r30, [_Z13getRootSecantPdS_S_S_i_param_4];
	cvta.to.global.u64 	%rd1, %rd6;
	cvta.to.global.u64 	%rd2, %rd5;
	cvta.to.global.u64 	%rd7, %rd4;
	cvta.to.global.u64 	%rd8, %rd3;
	mov.u32 	%r31, %tid.x;
	mov.u32 	%r32, %ctaid.x;
	mov.u32 	%r33, %ntid.x;
	mad.lo.s32 	%r1, %r32, %r33, %r31;
	mul.wide.u32 	%rd9, %r1, 8;
	add.s64 	%rd10, %rd8, %rd9;
	ld.global.f64 	%fd1, [%rd10];
	add.s64 	%rd11, %rd7, %rd9;
	ld.global.f64 	%fd2, [%rd11];
	setp.lt.s32 	%p1, %r30, 0;
	@%p1 bra 	$L__BB1_33;
	add.s32 	%r35, %r30, 1;
	and.b32  	%r2, %r35, 15;
	and.b32  	%r3, %r35, 7;
	add.s32 	%r4, %r3, -1;
	and.b32  	%r5, %r35, -16;
	and.b32  	%r6, %r35, 3;
	add.s32 	%r7, %r30, -7;
	neg.s32 	%r8, %r5;
	mov.b32 	%r93, 0;
	mov.f64 	%fd165, %fd1;
	mov.f64 	%fd166, %fd2;
$L__BB1_2:
	mov.f64 	%fd183, %fd165;
	setp.lt.u32 	%p3, %r30, 15;
	mov.f64 	%fd182, 0d0000000000000000;
	mov.u32 	%r102, %r30;
	@%p3 bra 	$L__BB1_6;
	mov.f64 	%fd182, 0d0000000000000000;
	mov.u32 	%r94, %r8;
	mov.u32 	%r95, %r7;
$L__BB1_4:
	.pragma "nounroll";
	add.s32 	%r36, %r95, 7;
	mul.wide.u32 	%rd12, %r36, 8;
	add.s64 	%rd13, %rd1, %rd12;
	ld.global.f64 	%fd39, [%rd13];
	fma.rn.f64 	%fd40, %fd183, %fd182, %fd39;
	add.s32 	%r37, %r95, 6;
	mul.wide.u32 	%rd14, %r37, 8;
	add.s64 	%rd15, %rd1, %rd14;
	ld.global.f64 	%fd41, [%rd15];
	fma.rn.f64 	%fd42, %fd183, %fd40, %fd41;
	add.s32 	%r38, %r95, 5;
	mul.wide.u32 	%rd16, %r38, 8;
	add.s64 	%rd17, %rd1, %rd16;
	ld.global.f64 	%fd43, [%rd17];
	fma.rn.f64 	%fd44, %fd183, %fd42, %fd43;
	add.s32 	%r39, %r95, 4;
	mul.wide.u32 	%rd18, %r39, 8;
	add.s64 	%rd19, %rd1, %rd18;
	ld.global.f64 	%fd45, [%rd19];
	fma.rn.f64 	%fd46, %fd183, %fd44, %fd45;
	add.s32 	%r40, %r95, 3;
	mul.wide.u32 	%rd20, %r40, 8;
	add.s64 	%rd21, %rd1, %rd20;
	ld.global.f64 	%fd47, [%rd21];
	fma.rn.f64 	%fd48, %fd183, %fd46, %fd47;
	add.s32 	%r41, %r95, 2;
	mul.wide.u32 	%rd22, %r41, 8;
	add.s64 	%rd23, %rd1, %rd22;
	ld.global.f64 	%fd49, [%rd23];
	fma.rn.f64 	%fd50, %fd183, %fd48, %fd49;
	add.s32 	%r42, %r95, 1;
	mul.wide.u32 	%rd24, %r42, 8;
	add.s64 	%rd25, %rd1, %rd24;
	ld.global.f64 	%fd51, [%rd25];
	fma.rn.f64 	%fd52, %fd183, %fd50, %fd51;
	add.s32 	%r43, %r95, -8;
	mul.wide.u32 	%rd26, %r95, 8;
	add.s64 	%rd27, %rd1, %rd26;
	ld.global.f64 	%fd53, [%rd27];
	fma.rn.f64 	%fd54, %fd183, %fd52, %fd53;
	add.s32 	%r44, %r95, -1;
	mul.wide.u32 	%rd28, %r44, 8;
	add.s64 	%rd29, %rd1, %rd28;
	ld.global.f64 	%fd55, [%rd29];
	fma.rn.f64 	%fd56, %fd183, %fd54, %fd55;
	add.s32 	%r45, %r95, -2;
	mul.wide.u32 	%rd30, %r45, 8;
	add.s64 	%rd31, %rd1, %rd30;
	ld.global.f64 	%fd57, [%rd31];
	fma.rn.f64 	%fd58, %fd183, %fd56, %fd57;
	add.s32 	%r46, %r95, -3;
	mul.wide.u32 	%rd32, %r46, 8;
	add.s64 	%rd33, %rd1, %rd32;
	ld.global.f64 	%fd59, [%rd33];
	fma.rn.f64 	%fd60, %fd183, %fd58, %fd59;
	add.s32 	%r47, %r95, -4;
	mul.wide.u32 	%rd34, %r47, 8;
	add.s64 	%rd35, %rd1, %rd34;
	ld.global.f64 	%fd61, [%rd35];
	fma.rn.f64 	%fd62, %fd183, %fd60, %fd61;
	add.s32 	%r48, %r95, -5;
	mul.wide.u32 	%rd36, %r48, 8;
	add.s64 	%rd37, %rd1, %rd36;
	ld.global.f64 	%fd63, [%rd37];
	fma.rn.f64 	%fd64, %fd183, %fd62, %fd63;
	add.s32 	%r49, %r95, -6;
	mul.wide.u32 	%rd38, %r49, 8;
	add.s64 	%rd39, %rd1, %rd38;
	ld.global.f64 	%fd65, [%rd39];
	fma.rn.f64 	%fd66, %fd183, %fd64, %fd65;
	add.s32 	%r50, %r95, -7;
	mul.wide.u32 	%rd40, %r50, 8;
	add.s64 	%rd41, %rd1, %rd40;
	ld.global.f64 	%fd67, [%rd41];
	fma.rn.f64 	%fd68, %fd183, %fd66, %fd67;
	mul.wide.u32 	%rd42, %r43, 8;
	add.s64 	%rd43, %rd1, %rd42;
	ld.global.f64 	%fd69, [%rd43];
	fma.rn.f64 	%fd182, %fd183, %fd68, %fd69;
	add.s32 	%r95, %r95, -16;
	add.s32 	%r94, %r94, 16;
	setp.eq.s32 	%p4, %r94, 0;
	@%p4 bra 	$L__BB1_5;
	bra.uni 	$L__BB1_4;
$L__BB1_5:
	add.s32 	%r102, %r95, 7;
$L__BB1_6:
	setp.eq.s32 	%p5, %r2, 0;
	@%p5 bra 	$L__BB1_16;
	add.s32 	%r51, %r2, -1;
	setp.lt.u32 	%p6, %r51, 7;
	@%p6 bra 	$L__BB1_9;
	mul.wide.u32 	%rd44, %r102, 8;
	add.s64 	%rd45, %rd1, %rd44;
	ld.global.f64 	%fd71, [%rd45];
	fma.rn.f64 	%fd72, %fd183, %fd182, %fd71;
	add.s32 	%r52, %r102, -1;
	mul.wide.u32 	%rd46, %r52, 8;
	add.s64 	%rd47, %rd1, %rd46;
	ld.global.f64 	%fd73, [%rd47];
	fma.rn.f64 	%fd74, %fd183, %fd72, %fd73;
	add.s32 	%r53, %r102, -2;
	mul.wide.u32 	%rd48, %r53, 8;
	add.s64 	%rd49, %rd1, %rd48;
	ld.global.f64 	%fd75, [%rd49];
	fma.rn.f64 	%fd76, %fd183, %fd74, %fd75;
	add.s32 	%r54, %r102, -3;
	mul.wide.u32 	%rd50, %r54, 8;
	add.s64 	%rd51, %rd1, %rd50;
	ld.global.f64 	%fd77, [%rd51];
	fma.rn.f64 	%fd78, %fd183, %fd76, %fd77;
	add.s32 	%r55, %r102, -4;
	mul.wide.u32 	%rd52, %r55, 8;
	add.s64 	%rd53, %rd1, %rd52;
	ld.global.f64 	%fd79, [%rd53];
	fma.rn.f64 	%fd80, %fd183, %fd78, %fd79;
	add.s32 	%r56, %r102, -5;
	mul.wide.u32 	%rd54, %r56, 8;
	add.s64 	%rd55, %rd1, %rd54;
	ld.global.f64 	%fd81, [%rd55];
	fma.rn.f64 	%fd82, %fd183, %fd80, %fd81;
	add.s32 	%r57, %r102, -6;
	mul.wide.u32 	%rd56, %r57, 8;
	add.s64 	%rd57, %rd1, %rd56;
	ld.global.f64 	%fd83, [%rd57];
	fma.rn.f64 	%fd84, %fd183, %fd82, %fd83;
	add.s32 	%r58, %r102, -7;
	mul.wide.u32 	%rd58, %r58, 8;
	add.s64 	%rd59, %rd1, %rd58;
	ld.global.f64 	%fd85, [%rd59];
	fma.rn.f64 	%fd182, %fd183, %fd84, %fd85;
	add.s32 	%r102, %r102, -8;
$L__BB1_9:
	setp.eq.s32 	%p7, %r3, 0;
	@%p7 bra 	$L__BB1_16;
	setp.lt.u32 	%p8, %r4, 3;
	@%p8 bra 	$L__BB1_12;
	mul.wide.u32 	%rd60, %r102, 8;
	add.s64 	%rd61, %rd1, %rd60;
	ld.global.f64 	%fd87, [%rd61];
	fma.rn.f64 	%fd88, %fd183, %fd182, %fd87;
	add.s32 	%r59, %r102, -1;
	mul.wide.u32 	%rd62, %r59, 8;
	add.s64 	%rd63, %rd1, %rd62;
	ld.global.f64 	%fd89, [%rd63];
	fma.rn.f64 	%fd90, %fd183, %fd88, %fd89;
	add.s32 	%r60, %r102, -2;
	mul.wide.u32 	%rd64, %r60, 8;
	add.s64 	%rd65, %rd1, %rd64;
	ld.global.f64 	%fd91, [%rd65];
	fma.rn.f64 	%fd92, %fd183, %fd90, %fd91;
	add.s32 	%r61, %r102, -3;
	mul.wide.u32 	%rd66, %r61, 8;
	add.s64 	%rd67, %rd1, %rd66;
	ld.global.f64 	%fd93, [%rd67];
	fma.rn.f64 	%fd182, %fd183, %fd92, %fd93;
	add.s32 	%r102, %r102, -4;
$L__BB1_12:
	setp.eq.s32 	%p9, %r6, 0;
	@%p9 bra 	$L__BB1_16;
	setp.eq.s32 	%p10, %r6, 1;
	mul.wide.u32 	%rd68, %r102, 8;
	add.s64 	%rd69, %rd1, %rd68;
	ld.global.f64 	%fd94, [%rd69];
	fma.rn.f64 	%fd182, %fd183, %fd182, %fd94;
	@%p10 bra 	$L__BB1_16;
	setp.eq.s32 	%p11, %r6, 2;
	add.s32 	%r62, %r102, -1;
	mul.wide.u32 	%rd70, %r62, 8;
	add.s64 	%rd71, %rd1, %rd70;
	ld.global.f64 	%fd95, [%rd71];
	fma.rn.f64 	%fd182, %fd183, %fd182, %fd95;
	@%p11 bra 	$L__BB1_16;
	add.s32 	%r63, %r102, -2;
	mul.wide.u32 	%rd72, %r63, 8;
	add.s64 	%rd73, %rd1, %rd72;
	ld.global.f64 	%fd96, [%rd73];
	fma.rn.f64 	%fd182, %fd183, %fd182, %fd96;
$L__BB1_16:
	setp.lt.u32 	%p12, %r30, 15;
	mov.f64 	%fd175, 0d0000000000000000;
	mov.u32 	%r98, %r30;
	@%p12 bra 	$L__BB1_19;
	mov.b32 	%r97, 0;
	mov.f64 	%fd175, 0d0000000000000000;
	mov.u32 	%r98, %r30;
$L__BB1_18:
	.pragma "nounroll";
	mul.wide.u32 	%rd74, %r98, 8;
	add.s64 	%rd75, %rd1, %rd74;
	ld.global.f64 	%fd100, [%rd75];
	fma.rn.f64 	%fd101, %fd166, %fd175, %fd100;
	add.s32 	%r65, %r98, -1;
	mul.wide.u32 	%rd76, %r65, 8;
	add.s64 	%rd77, %rd1, %rd76;
	ld.global.f64 	%fd102, [%rd77];
	fma.rn.f64 	%fd103, %fd166, %fd101, %fd102;
	add.s32 	%r66, %r98, -2;
	mul.wide.u32 	%rd78, %r66, 8;
	add.s64 	%rd79, %rd1, %rd78;
	ld.global.f64 	%fd104, [%rd79];
	fma.rn.f64 	%fd105, %fd166, %fd103, %fd104;
	add.s32 	%r67, %r98, -3;
	mul.wide.u32 	%rd80, %r67, 8;
	add.s64 	%rd81, %rd1, %rd80;
	ld.global.f64 	%fd106, [%rd81];
	fma.rn.f64 	%fd107, %fd166, %fd105, %fd106;
	add.s32 	%r68, %r98, -4;
	mul.wide.u32 	%rd82, %r68, 8;
	add.s64 	%rd83, %rd1, %rd82;
	ld.global.f64 	%fd108, [%rd83];
	fma.rn.f64 	%fd109, %fd166, %fd107, %fd108;
	add.s32 	%r69, %r98, -5;
	mul.wide.u32 	%rd84, %r69, 8;
	add.s64 	%rd85, %rd1, %rd84;
	ld.global.f64 	%fd110, [%rd85];
	fma.rn.f64 	%fd111, %fd166, %fd109, %fd110;
	add.s32 	%r70, %r98, -6;
	mul.wide.u32 	%rd86, %r70, 8;
	add.s64 	%rd87, %rd1, %rd86;
	ld.global.f64 	%fd112, [%rd87];
	fma.rn.f64 	%fd113, %fd166, %fd111, %fd112;
	add.s32 	%r71, %r98, -7;
	mul.wide.u32 	%rd88, %r71, 8;
	add.s64 	%rd89, %rd1, %rd88;
	ld.global.f64 	%fd114, [%rd89];
	fma.rn.f64 	%fd115, %fd166, %fd113, %fd114;
	add.s32 	%r72, %r98, -8;
	mul.wide.u32 	%rd90, %r72, 8;
	add.s64 	%rd91, %rd1, %rd90;
	ld.global.f64 	%fd116, [%rd91];
	fma.rn.f64 	%fd117, %fd166, %fd115, %fd116;
	add.s32 	%r73, %r98, -9;
	mul.wide.u32 	%rd92, %r73, 8;
	add.s64 	%rd93, %rd1, %rd92;
	ld.global.f64 	%fd118, [%rd93];
	fma.rn.f64 	%fd119, %fd166, %fd117, %fd118;
	add.s32 	%r74, %r98, -10;
	mul.wide.u32 	%rd94, %r74, 8;
	add.s64 	%rd95, %rd1, %rd94;
	ld.global.f64 	%fd120, [%rd95];
	fma.rn.f64 	%fd121, %fd166, %fd119, %fd120;
	add.s32 	%r75, %r98, -11;
	mul.wide.u32 	%rd96, %r75, 8;
	add.s64 	%rd97, %rd1, %rd96;
	ld.global.f64 	%fd122, [%rd97];
	fma.rn.f64 	%fd123, %fd166, %fd121, %fd122;
	add.s32 	%r76, %r98, -12;
	mul.wide.u32 	%rd98, %r76, 8;
	add.s64 	%rd99, %rd1, %rd98;
	ld.global.f64 	%fd124, [%rd99];
	fma.rn.f64 	%fd125, %fd166, %fd123, %fd124;
	add.s32 	%r77, %r98, -13;
	mul.wide.u32 	%rd100, %r77, 8;
	add.s64 	%rd101, %rd1, %rd100;
	ld.global.f64 	%fd126, [%rd101];
	fma.rn.f64 	%fd127, %fd166, %fd125, %fd126;
	add.s32 	%r78, %r98, -14;
	mul.wide.u32 	%rd102, %r78, 8;
	add.s64 	%rd103, %rd1, %rd102;
	ld.global.f64 	%fd128, [%rd103];
	fma.rn.f64 	%fd129, %fd166, %fd127, %fd128;
	add.s32 	%r79, %r98, -15;
	mul.wide.u32 	%rd104, %r79, 8;
	add.s64 	%rd105, %rd1, %rd104;
	ld.global.f64 	%fd130, [%rd105];
	fma.rn.f64 	%fd175, %fd166, %fd129, %fd130;
	add.s32 	%r98, %r98, -16;
	add.s32 	%r97, %r97, 16;
	setp.eq.s32 	%p13, %r97, %r5;
	@%p13 bra 	$L__BB1_19;
	bra.uni 	$L__BB1_18;
$L__BB1_19:
	setp.eq.s32 	%p14, %r2, 0;
	@%p14 bra 	$L__BB1_29;
	add.s32 	%r80, %r2, -1;
	setp.lt.u32 	%p15, %r80, 7;
	@%p15 bra 	$L__BB1_22;
	mul.wide.u32 	%rd106, %r98, 8;
	add.s64 	%rd107, %rd1, %rd106;
	ld.global.f64 	%fd132, [%rd107];
	fma.rn.f64 	%fd133, %fd166, %fd175, %fd132;
	add.s32 	%r81, %r98, -1;
	mul.wide.u32 	%rd108, %r81, 8;
	add.s64 	%rd109, %rd1, %rd108;
	ld.global.f64 	%fd134, [%rd109];
	fma.rn.f64 	%fd135, %fd166, %fd133, %fd134;
	add.s32 	%r82, %r98, -2;
	mul.wide.u32 	%rd110, %r82, 8;
	add.s64 	%rd111, %rd1, %rd110;
	ld.global.f64 	%fd136, [%rd111];
	fma.rn.f64 	%fd137, %fd166, %fd135, %fd136;
	add.s32 	%r83, %r98, -3;
	mul.wide.u32 	%rd112, %r83, 8;
	add.s64 	%rd113, %rd1, %rd112;
	ld.global.f64 	%fd138, [%rd113];
	fma.rn.f64 	%fd139, %fd166, %fd137, %fd138;
	add.s32 	%r84, %r98, -4;
	mul.wide.u32 	%rd114, %r84, 8;
	add.s64 	%rd115, %rd1, %rd114;
	ld.global.f64 	%fd140, [%rd115];
	fma.rn.f64 	%fd141, %fd166, %fd139, %fd140;
	add.s32 	%r85, %r98, -5;
	mul.wide.u32 	%rd116, %r85, 8;
	add.s64 	%rd117, %rd1, %rd116;
	ld.global.f64 	%fd142, [%rd117];
	fma.rn.f64 	%fd143, %fd166, %fd141, %fd142;
	add.s32 	%r86, %r98, -6;
	mul.wide.u32 	%rd118, %r86, 8;
	add.s64 	%rd119, %rd1, %rd118;
	ld.global.f64 	%fd144, [%rd119];
	fma.rn.f64 	%fd145, %fd166, %fd143, %fd144;
	add.s32 	%r87, %r98, -7;
	mul.wide.u32 	%rd120, %r87, 8;
	add.s64 	%rd121, %rd1, %rd120;
	ld.global.f64 	%fd146, [%rd121];
	fma.rn.f64 	%fd175, %fd166, %fd145, %fd146;
	add.s32 	%r98, %r98, -8;
$L__BB1_22:
	setp.eq.s32 	%p16, %r3, 0;
	@%p16 bra 	$L__BB1_29;
	setp.lt.u32 	%p17, %r4, 3;
	@%p17 bra 	$L__BB1_25;
	mul.wide.u32 	%rd122, %r98, 8;
	add.s64 	%rd123, %rd1, %rd122;
	ld.global.f64 	%fd148, [%rd123];
	fma.rn.f64 	%fd149, %fd166, %fd175, %fd148;
	add.s32 	%r88, %r98, -1;
	mul.wide.u32 	%rd124, %r88, 8;
	add.s64 	%rd125, %rd1, %rd124;
	ld.global.f64 	%fd150, [%rd125];
	fma.rn.f64 	%fd151, %fd166, %fd149, %fd150;
	add.s32 	%r89, %r98, -2;
	mul.wide.u32 	%rd126, %r89, 8;
	add.s64 	%rd127, %rd1, %rd126;
	ld.global.f64 	%fd152, [%rd127];
	fma.rn.f64 	%fd153, %fd166, %fd151, %fd152;
	add.s32 	%r90, %r98, -3;
	mul.wide.u32 	%rd128, %r90, 8;
	add.s64 	%rd129, %rd1, %rd128;
	ld.global.f64 	%fd154, [%rd129];
	fma.rn.f64 	%fd175, %fd166, %fd153, %fd154;
	add.s32 	%r98, %r98, -4;
$L__BB1_25:
	setp.eq.s32 	%p18, %r6, 0;
	@%p18 bra 	$L__BB1_29;
	setp.eq.s32 	%p19, %r6, 1;
	mul.wide.u32 	%rd130, %r98, 8;
	add.s64 	%rd131, %rd1, %rd130;
	ld.global.f64 	%fd155, [%rd131];
	fma.rn.f64 	%fd175, %fd166, %fd175, %fd155;
	@%p19 bra 	$L__BB1_29;
	setp.eq.s32 	%p20, %r6, 2;
	add.s32 	%r91, %r98, -1;
	mul.wide.u32 	%rd132, %r91, 8;
	add.s64 	%rd133, %rd1, %rd132;
	ld.global.f64 	%fd156, [%rd133];
	fma.rn.f64 	%fd175, %fd166, %fd175, %fd156;
	@%p20 bra 	$L__BB1_29;
	add.s32 	%r92, %r98, -2;
	mul.wide.u32 	%rd134, %r92, 8;
	add.s64 	%rd135, %rd1, %rd134;
	ld.global.f64 	%fd157, [%rd135];
	fma.rn.f64 	%fd175, %fd166, %fd175, %fd157;
$L__BB1_29:
	setp.lt.f64 	%p21, %fd183, %fd1;
	setp.gt.f64 	%p22, %fd183, %fd2;
	or.pred  	%p23, %p21, %p22;
	@%p23 bra 	$L__BB1_34;
	sub.f64 	%fd9, %fd183, %fd166;
	abs.f64 	%fd158, %fd9;
	abs.f64 	%fd159, %fd182;
	min.f64 	%fd161, %fd158, %fd159;
	setp.lt.f64 	%p24, %fd161, 0d3EE4F8B588E368F1;
	@%p24 bra 	$L__BB1_32;
	mul.f64 	%fd162, %fd9, %fd182;
	sub.f64 	%fd163, %fd182, %fd175;
	div.rn.f64 	%fd164, %fd162, %fd163;
	sub.f64 	%fd165, %fd183, %fd164;
	add.s32 	%r93, %r93, 1;
	setp.eq.s32 	%p25, %r93, 100;
	mov.f64 	%fd166, %fd183;
	mov.f64 	%fd183, %fd165;
	@%p25 bra 	$L__BB1_32;
	bra.uni 	$L__BB1_2;
$L__BB1_32:
	mul.wide.u32 	%rd136, %r1, 8;
	add.s64 	%rd137, %rd2, %rd136;
	st.global.f64 	[%rd137], %fd183;
	bra.uni 	$L__BB1_35;
$L__BB1_33:
	setp.leu.f64 	%p2, %fd1, %fd2;
	mov.f64 	%fd183, %fd1;
	@%p2 bra 	$L__BB1_32;
$L__BB1_34:
	mul.wide.u32 	%rd138, %r1, 8;
	add.s64 	%rd139, %rd2, %rd138;
	mov.b64 	%rd140, 4666723172467343360;
	st.global.u64 	[%rd139], %rd140;
$L__BB1_35:
	ret;

}


// ===== COMPILED SASS (sm_100) =====

	.target	sm_100

	.elftype	@"ET_EXEC"


//--------------------- .note.nv.tkinfo           --------------------------
	.section	.note.nv.tkinfo,"",@"SHT_NOTE"
	.sectionflags	@"SHF_NOTE_NV_TKINFO"
	.tkinfo
        /*0018*/ 	.word	0x00000002
        /*0030*/ 	.string	""
        /*0030*/ 	.string	"ptxas"
        /*0030*/ 	.string	"Cuda compilation tools, release 13.0, V13.0.88"
        /*0030*/ 	.string	"Build cuda_13.0.r13.0/compiler.36424714_0"
        /*0030*/ 	.string	"-arch sm_100 -m 64 "



//--------------------- .note.nv.cuinfo           --------------------------
	.section	.note.nv.cuinfo,"",@"SHT_NOTE"
	.sectionflags	@"SHF_NOTE_NV_CUINFO"
        /*0018*/ 	.short	0x0002
        /*001a*/ 	.short	0x0064
        /*001c*/ 	.short	0x0082
	.zero		2


//--------------------- .nv.info                  --------------------------
	.section	.nv.info,"",@"SHT_CUDA_INFO"
	.align	4


	//----- nvinfo : EIATTR_REGCOUNT
	.align		4
        /*0000*/ 	.byte	0x04, 0x2f
        /*0002*/ 	.short	(.L_1 - .L_0)
	.align		4
.L_0:
        /*0004*/ 	.word	index@(_Z16getRootBisectionPdS_S_S_i)
        /*0008*/ 	.word	0x00000020


	//----- nvinfo : EIATTR_FRAME_SIZE
	.align		4
.L_1:
        /*000c*/ 	.byte	0x04, 0x11
        /*000e*/ 	.short	(.L_3 - .L_2)
	.align		4
.L_2:
        /*0010*/ 	.word	index@(_Z16getRootBisectionPdS_S_S_i)
        /*0014*/ 	.word	0x00000000


	//----- nvinfo : EIATTR_REGCOUNT
	.align		4
.L_3:
        /*0018*/ 	.byte	0x04, 0x2f
        /*001a*/ 	.short	(.L_5 - .L_4)
	.align		4
.L_4:
        /*001c*/ 	.word	index@(_Z13getRootSecantPdS_S_S_i)
        /*0020*/ 	.word	0x00000020


	//----- nvinfo : EIATTR_FRAME_SIZE
	.align		4
.L_5:
        /*0024*/ 	.byte	0x04, 0x11
        /*0026*/ 	.short	(.L_7 - .L_6)
	.align		4
.L_6:
        /*0028*/ 	.word	index@($__internal_0_$__cuda_sm20_div_rn_f64_full)
        /*002c*/ 	.word	0x00000000


	//----- nvinfo : EIATTR_FRAME_SIZE
	.align		4
.L_7:
        /*0030*/ 	.byte	0x04, 0x11
        /*0032*/ 	.short	(.L_9 - .L_8)
	.align		4
.L_8:
        /*0034*/ 	.word	index@(_Z13getRootSecantPdS_S_S_i)
        /*0038*/ 	.word	0x00000000


	//----- nvinfo : EIATTR_MIN_STACK_SIZE
	.align		4
.L_9:
        /*003c*/ 	.byte	0x04, 0x12
        /*003e*/ 	.short	(.L_11 - .L_10)
	.align		4
.L_10:
        /*0040*/ 	.word	index@(_Z13getRootSecantPdS_S_S_i)
        /*0044*/ 	.word	0x00000000


	//----- nvinfo : EIATTR_MIN_STACK_SIZE
	.align		4
.L_11:
        /*0048*/ 	.byte	0x04, 0x12
        /*004a*/ 	.short	(.L_13 - .L_12)
	.align		4
.L_12:
        /*004c*/ 	.word	index@(_Z16getRootBisectionPdS_S_S_i)
        /*0050*/ 	.word	0x00000000
.L_13:


//--------------------- .nv.compat                --------------------------
	.section	.nv.compat,"",@"SHT_CUDA_COMPAT_INFO"
	.align	4
        /*0000*/ 	.byte	0x02, 0x09, 0x00, 0x00, 0x02, 0x02, 0x01, 0x00, 0x02, 0x05, 0x05, 0x00, 0x03, 0x07, 0x01, 0x01
        /*0010*/ 	.byte	0x02, 0x03, 0x00, 0x00, 0x02, 0x06, 0x01, 0x00, 0x04, 0x0b, 0x08, 0x00, 0x01, 0x00, 0x00, 0x00
        /*0020*/ 	.byte	0x00, 0x00, 0x00, 0x00


//--------------------- .nv.info._Z13getRootSecantPdS_S_S_i --------------------------
	.section	.nv.info._Z13getRootSecantPdS_S_S_i,"",@"SHT_CUDA_INFO"
	.sectionflags	@""
	.align	4


	//----- nvinfo : EIATTR_CUDA_API_VERSION
	.align		4
        /*0000*/ 	.byte	0x04, 0x37
        /*0002*/ 	.short	(.L_15 - .L_14)
.L_14:
        /*0004*/ 	.word	0x00000082


	//----- nvinfo : EIATTR_KPARAM_INFO
	.align		4
.L_15:
        /*0008*/ 	.byte	0x04, 0x17
        /*000a*/ 	.short	(.L_17 - .L_16)
.L_16:
        /*000c*/ 	.word	0x00000000
        /*0010*/ 	.short	0x0004
        /*0012*/ 	.short	0x0020
        /*0014*/ 	.byte	0x00, 0xf0, 0x11, 0x00


	//----- nvinfo : EIATTR_KPARAM_INFO
	.align		4
.L_17:
        /*0018*/ 	.byte	0x04, 0x17
        /*001a*/ 	.short	(.L_19 - .L_18)
.L_18:
        /*001c*/ 	.word	0x00000000
        /*0020*/ 	.short	0x0003
        /*0022*/ 	.short	0x0018
        /*0024*/ 	.byte	0x00, 0xf5, 0x21, 0x00


	//----- nvinfo : EIATTR_KPARAM_INFO
	.align		4
.L_19:
        /*0028*/ 	.byte	0x04, 0x17
        /*002a*/ 	.short	(.L_21 - .L_20)
.L_20:
        /*002c*/ 	.word	0x00000000
        /*0030*/ 	.short	0x0002
        /*0032*/ 	.short	0x0010
        /*0034*/ 	.byte	0x00, 0xf5, 0x21, 0x00


	//----- nvinfo : EIATTR_KPARAM_INFO
	.align		4
.L_21:
        /*0038*/ 	.byte	0x04, 0x17
        /*003a*/ 	.short	(.L_23 - .L_22)
.L_22:
        /*003c*/ 	.word	0x00000000
        /*0040*/ 	.short	0x0001
        /*0042*/ 	.short	0x0008
        /*0044*/ 	.byte	0x00, 0xf5, 0x21, 0x00


	//----- nvinfo : EIATTR_KPARAM_INFO
	.align		4
.L_23:
        /*0048*/ 	.byte	0x04, 0x17
        /*004a*/ 	.short	(.L_25 - .L_24)
.L_24:
        /*004c*/ 	.word	0x00000000
        /*0050*/ 	.short	0x0000
        /*0052*/ 	.short	0x0000
        /*0054*/ 	.byte	0x00, 0xf5, 0x21, 0x00


	//----- nvinfo : EIATTR_SPARSE_MMA_MASK
	.align		4
.L_25:
        /*0058*/ 	.byte	0x03, 0x50
        /*005a*/ 	.short	0x0000


	//----- nvinfo : EIATTR_MAXREG_COUNT
	.align		4
        /*005c*/ 	.byte	0x03, 0x1b
        /*005e*/ 	.short	0x00ff


	//----- nvinfo : EIATTR_MERCURY_ISA_VERSION
	.align		4
        /*0060*/ 	.byte	0x03, 0x5f
        /*0062*/ 	.short	0x0101


	//----- nvinfo : EIATTR_VRC_CTA_INIT_COUNT
	.align		4
        /*0064*/ 	.byte	0x02, 0x4a
	.zero		1
	.zero		1


	//----- nvinfo : EIATTR_EXIT_INSTR_OFFSETS
	.align		4
        /*0068*/ 	.byte	0x04, 0x1c
        /*006a*/ 	.short	(.L_27 - .L_26)


	//   ....[0]....
.L_26:
        /*006c*/ 	.word	0x00001940


	//   ....[1]....
        /*0070*/ 	.word	0x00001980


	//----- nvinfo : EIATTR_CRS_STACK_SIZE
	.align		4
.L_27:
        /*0074*/ 	.byte	0x04, 0x1e
        /*0076*/ 	.short	(.L_29 - .L_28)
.L_28:
        /*0078*/ 	.word	0x00000000


	//----- nvinfo : EIATTR_CBANK_PARAM_SIZE
	.align		4
.L_29:
        /*007c*/ 	.byte	0x03, 0x19
        /*007e*/ 	.short	0x0024


	//----- nvinfo : EIATTR_PARAM_CBANK
	.align		4
        /*0080*/ 	.byte	0x04, 0x0a
        /*0082*/ 	.short	(.L_31 - .L_30)
	.align		4
.L_30:
        /*0084*/ 	.word	index@(.nv.constant0._Z13getRootSecantPdS_S_S_i)
        /*0088*/ 	.short	0x0380
        /*008a*/ 	.short	0x0024


	//----- nvinfo : EIATTR_SW_WAR
	.align		4
.L_31:
        /*008c*/ 	.byte	0x04, 0x36
        /*008e*/ 	.short	(.L_33 - .L_32)
.L_32:
        /*0090*/ 	.word	0x00000008
.L_33:


//--------------------- .nv.info._Z16getRootBisectionPdS_S_S_i --------------------------
	.section	.nv.info._Z16getRootBisectionPdS_S_S_i,"",@"SHT_CUDA_INFO"
	.sectionflags	@""
	.align	4


	//----- nvinfo : EIATTR_CUDA_API_VERSION
	.align		4
        /*0000*/ 	.byte	0x04, 0x37
        /*0002*/ 	.short	(.L_35 - .L_34)
.L_34:
        /*0004*/ 	.word	0x00000082


	//----- nvinfo : EIATTR_KPARAM_INFO
	.align		4
.L_35:
        /*0008*/ 	.byte	0x04, 0x17
        /*000a*/ 	.short	(.L_37 - .L_36)
.L_36:
        /*000c*/ 	.word	0x00000000
        /*0010*/ 	.short	0x0004
        /*0012*/ 	.short	0x0020
        /*0014*/ 	.byte	0x00, 0xf0, 0x11, 0x00


	//----- nvinfo : EIATTR_KPARAM_INFO
	.align		4
.L_37:
        /*0018*/ 	.byte	0x04, 0x17
        /*001a*/ 	.short	(.L_39 - .L_38)
.L_38:
        /*001c*/ 	.word	0x00000000
        /*0020*/ 	.short	0x0003
        /*0022*/ 	.short	0x0018
        /*0024*/ 	.byte	0x00, 0xf5, 0x21, 0x00


	//----- nvinfo : EIATTR_KPARAM_INFO
	.align		4
.L_39:
        /*0028*/ 	.byte	0x04, 0x17
        /*002a*/ 	.short	(.L_41 - .L_40)
.L_40:
        /*002c*/ 	.word	0x00000000
        /*0030*/ 	.short	0x0002
        /*0032*/ 	.short	0x0010
        /*0034*/ 	.byte	0x00, 0xf5, 0x21, 0x00


	//----- nvinfo : EIATTR_KPARAM_INFO
	.align		4
.L_41:
        /*0038*/ 	.byte	0x04, 0x17
        /*003a*/ 	.short	(.L_43 - .L_42)
.L_42:
        /*003c*/ 	.word	0x00000000
        /*0040*/ 	.short	0x0001
        /*0042*/ 	.short	0x0008
        /*0044*/ 	.byte	0x00, 0xf5, 0x21, 0x00


	//----- nvinfo : EIATTR_KPARAM_INFO
	.align		4
.L_43:
        /*0048*/ 	.byte	0x04, 0x17
        /*004a*/ 	.short	(.L_45 - .L_44)
.L_44:
        /*004c*/ 	.word	0x00000000
        /*0050*/ 	.short	0x0000
        /*0052*/ 	.short	0x0000
        /*0054*/ 	.byte	0x00, 0xf5, 0x21, 0x00


	//----- nvinfo : EIATTR_SPARSE_MMA_MASK
	.align		4
.L_45:
        /*0058*/ 	.byte	0x03, 0x50
        /*005a*/ 	.short	0x0000


	//----- nvinfo : EIATTR_MAXREG_COUNT
	.align		4
        /*005c*/ 	.byte	0x03, 0x1b
        /*005e*/ 	.short	0x00ff


	//----- nvinfo : EIATTR_MERCURY_ISA_VERSION
	.align		4
        /*0060*/ 	.byte	0x03, 0x5f
        /*0062*/ 	.short	0x0101


	//----- nvinfo : EIATTR_VRC_CTA_INIT_COUNT
	.align		4
        /*0064*/ 	.byte	0x02, 0x4a
	.zero		1
	.zero		1


	//----- nvinfo : EIATTR_EXIT_INSTR_OFFSETS
	.align		4
        /*0068*/ 	.byte	0x04, 0x1c
        /*006a*/ 	.short	(.L_47 - .L_46)


	//   ....[0]....
.L_46:
        /*006c*/ 	.word	0x00002a10


	//----- nvinfo : EIATTR_CRS_STACK_SIZE
	.align		4
.L_47:
        /*0070*/ 	.byte	0x04, 0x1e
        /*0072*/ 	.short	(.L_49 - .L_48)
.L_48:
        /*0074*/ 	.word	0x00000000


	//----- nvinfo : EIATTR_CBANK_PARAM_SIZE
	.align		4
.L_49:
        /*0078*/ 	.byte	0x03, 0x19
        /*007a*/ 	.short	0x0024


	//----- nvinfo : EIATTR_PARAM_CBANK
	.align		4
        /*007c*/ 	.byte	0x04, 0x0a
        /*007e*/ 	.short	(.L_51 - .L_50)
	.align		4
.L_50:
        /*0080*/ 	.word	index@(.nv.constant0._Z16getRootBisectionPdS_S_S_i)
        /*0084*/ 	.short	0x0380
        /*0086*/ 	.short	0x0024


	//----- nvinfo : EIATTR_SW_WAR
	.align		4
.L_51:
        /*0088*/ 	.byte	0x04, 0x36
        /*008a*/ 	.short	(.L_53 - .L_52)
.L_52:
        /*008c*/ 	.word	0x00000008
.L_53:


//--------------------- .nv.callgraph             --------------------------
	.section	.nv.callgraph,"",@"SHT_CUDA_CALLGRAPH"
	.align	4
	.sectionentsize	8
	.align		4
        /*0000*/ 	.word	0x00000000
	.align		4
        /*0004*/ 	.word	0xffffffff
	.align		4
        /*0008*/ 	.word	0x00000000
	.align		4
        /*000c*/ 	.word	0xfffffffe
	.align		4
        /*0010*/ 	.word	0x00000000
	.align		4
        /*0014*/ 	.word	0xfffffffd
	.align		4
        /*0018*/ 	.word	0x00000000
	.align		4
        /*001c*/ 	.word	0xfffffffc


//--------------------- .text._Z13getRootSecantPdS_S_S_i --------------------------
	.section	.text._Z13getRootSecantPdS_S_S_i,"ax",@progbits
	.align	128
        .global         _Z13getRootSecantPdS_S_S_i
        .type           _Z13getRootSecantPdS_S_S_i,@function
        .size           _Z13getRootSecantPdS_S_S_i,(.L_x_51 - _Z13getRootSecantPdS_S_S_i)
        .other          _Z13getRootSecantPdS_S_S_i,@"STO_CUDA_ENTRY STV_DEFAULT"
_Z13getRootSecantPdS_S_S_i:
.text._Z13getRootSecantPdS_S_S_i:
[----:B------:R-:W-:Y:S01]  /*0000*/  LDC R1, c[0x0][0x37c] ;  /* 0x0000df00ff017b82 */ /* 0x000fe20000000800 */
[----:B------:R-:W0:Y:S07]  /*0010*/  S2R R2, SR_TID.X ;  /* 0x0000000000027919 */ /* 0x000e2e0000002100 */
[----:B------:R-:W0:Y:S01]  /*0020*/  S2UR UR4, SR_CTAID.X ;  /* 0x00000000000479c3 */ /* 0x000e220000002500 */
[----:B------:R-:W1:Y:S01]  /*0030*/  LDCU.64 UR16, c[0x0][0x358] ;  /* 0x00006b00ff1077ac */ /* 0x000e620008000a00 */
[----:B------:R-:W2:Y:S06]  /*0040*/  LDCU UR9, c[0x0][0x3a0] ;  /* 0x00007400ff0977ac */ /* 0x000eac0008000800 */
[----:B------:R-:W0:Y:S08]  /*0050*/  LDC R3, c[0x0][0x360] ;  /* 0x0000d800ff037b82 */ /* 0x000e300000000800 */
[----:B------:R-:W3:Y:S08]  /*0060*/  LDC.64 R16, c[0x0][0x380] ;  /* 0x0000e000ff107b82 */ /* 0x000ef00000000a00 */
[----:B------:R-:W4:Y:S01]  /*0070*/  LDC.64 R14, c[0x0][0x388] ;  /* 0x0000e200ff0e7b82 */ /* 0x000f220000000a00 */
[----:B0-----:R-:W-:-:S04]  /*0080*/  IMAD R2, R3, UR4, R2 ;  /* 0x0000000403027c24 */ /* 0x001fc8000f8e0202 */
[----:B---3--:R-:W-:-:S06]  /*0090*/  IMAD.WIDE.U32 R16, R2, 0x8, R16 ;  /* 0x0000000802107825 */ /* 0x008fcc00078e0010 */
[----:B-1----:R-:W5:Y:S01]  /*00a0*/  LDG.E.64 R16, desc[UR16][R16.64] ;  /* 0x0000001010107981 */ /* 0x002f62000c1e1b00 */
[----:B----4-:R-:W-:-:S06]  /*00b0*/  IMAD.WIDE.U32 R14, R2, 0x8, R14 ;  /* 0x00000008020e7825 */ /* 0x010fcc00078e000e */
[----:B------:R-:W5:Y:S01]  /*00c0*/  LDG.E.64 R14, desc[UR16][R14.64] ;  /* 0x000000100e0e7981 */ /* 0x000f62000c1e1b00 */
[----:B--2---:R-:W-:Y:S01]  /*00d0*/  UISETP.GE.AND UP0, UPT, UR9, URZ, UPT ;  /* 0x000000ff0900728c */ /* 0x004fe2000bf06270 */
[----:B------:R-:W-:Y:S08]  /*00e0*/  BSSY.RECONVERGENT B0, `(.L_x_0) ;  /* 0x0000180000007945 */ /* 0x000ff00003800200 */
[----:B------:R-:W-:Y:S05]  /*00f0*/  BRA.U !UP0, `(.L_x_1) ;  /* 0x0000001508e87547 */ /* 0x000fea000b800000 */
[----:B------:R-:W-:Y:S01]  /*0100*/  UIADD3 UR4, UPT, UPT, UR9, 0x1, URZ ;  /* 0x0000000109047890 */ /* 0x000fe2000fffe0ff */
[----:B------:R-:W-:Y:S02]  /*0110*/  HFMA2 R3, -RZ, RZ, 0, 0 ;  /* 0x00000000ff037431 */ /* 0x000fe400000001ff */
[----:B-----5:R-:W-:Y:S01]  /*0120*/  IMAD.MOV.U32 R12, RZ, RZ, R16 ;  /* 0x000000ffff0c7224 */ /* 0x020fe200078e0010 */
[----:B------:R-:W-:Y:S01]  /*0130*/  MOV R13, R17 ;  /* 0x00000011000d7202 */ /* 0x000fe20000000f00 */
[----:B------:R-:W-:Y:S01]  /*0140*/  ULOP3.LUT UR12, UR4, 0x7, URZ, 0xc0, !UPT ;  /* 0x00000007040c7892 */ /* 0x000fe2000f8ec0ff */
[----:B------:R-:W-:Y:S01]  /*0150*/  IMAD.MOV.U32 R4, RZ, RZ, R14 ;  /* 0x000000ffff047224 */ /* 0x000fe200078e000e */
[----:B------:R-:W-:Y:S01]  /*0160*/  ULOP3.LUT UR14, UR4, 0xfffffff0, URZ, 0xc0, !UPT ;  /* 0xfffffff0040e7892 */ /* 0x000fe2000f8ec0ff */
[----:B------:R-:W-:Y:S01]  /*0170*/  MOV R5, R15 ;  /* 0x0000000f00057202 */ /* 0x000fe20000000f00 */
[----:B------:R-:W-:Y:S02]  /*0180*/  UIADD3 UR9, UPT, UPT, UR9, -0x7, URZ ;  /* 0xfffffff909097890 */ /* 0x000fe4000fffe0ff */
[----:B------:R-:W-:-:S02]  /*0190*/  ULOP3.LUT UR11, UR4, 0xf, URZ, 0xc0, !UPT ;  /* 0x0000000f040b7892 */ /* 0x000fc4000f8ec0ff */
[----:B------:R-:W-:Y:S02]  /*01a0*/  ULOP3.LUT UR8, UR4, 0x3, URZ, 0xc0, !UPT ;  /* 0x0000000304087892 */ /* 0x000fe4000f8ec0ff */
[----:B------:R-:W-:Y:S02]  /*01b0*/  UIADD3 UR13, UPT, UPT, UR12, -0x1, URZ ;  /* 0xffffffff0c0d7890 */ /* 0x000fe4000fffe0ff */
[----:B------:R-:W-:-:S12]  /*01c0*/  UIADD3 UR15, UPT, UPT, -UR14, URZ, URZ ;  /* 0x000000ff0e0f7290 */ /* 0x000fd8000fffe1ff */
.L_x_16:
[----:B------:R-:W0:Y:S08]  /*01d0*/  LDC R6, c[0x0][0x3a0] ;  /* 0x0000e800ff067b82 */ /* 0x000e300000000800 */
[----:B------:R-:W1:Y:S01]  /*01e0*/  LDC R0, c[0x0][0x3a0] ;  /* 0x0000e800ff007b82 */ /* 0x000e620000000800 */
[----:B0-----:R-:W-:Y:S02]  /*01f0*/  ISETP.GE.U32.AND P0, PT, R6, 0xf, PT ;  /* 0x0000000f0600780c */ /* 0x001fe40003f06070 */
[----:B------:R-:W-:Y:S01]  /*0200*/  CS2R R6, SRZ ;  /* 0x0000000000067805 */ /* 0x000fe2000001ff00 */
[----:B-1----:R-:W-:-:S10]  /*0210*/  IMAD.MOV.U32 R21, RZ, RZ, R0 ;  /* 0x000000ffff157224 */ /* 0x002fd400078e0000 */
[----:B------:R-:W-:Y:S05]  /*0220*/  @!P0 BRA `(.L_x_2) ;  /* 0x0000000400208947 */ /* 0x000fea0003800000 */
[----:B------:R-:W-:Y:S01]  /*0230*/  MOV R9, UR15 ;  /* 0x0000000f00097c02 */ /* 0x000fe20008000f00 */
[----:B------:R-:W-:Y:S01]  /*0240*/  IMAD.U32 R8, RZ, RZ, UR9 ;  /* 0x00000009ff087e24 */ /* 0x000fe2000f8e00ff */
[----:B------:R-:W-:-:S07]  /*0250*/  CS2R R6, SRZ ;  /* 0x0000000000067805 */ /* 0x000fce000001ff00 */
.L_x_3:
[----:B------:R-:W0:Y:S01]  /*0260*/  LDC.64 R10, c[0x0][0x398] ;  /* 0x0000e600ff0a7b82 */ /* 0x000e220000000a00 */
[C---:B------:R-:W-:Y:S01]  /*0270*/  IADD3 R25, PT, PT, R8.reuse, 0x7, RZ ;  /* 0x0000000708197810 */ /* 0x040fe20007ffe0ff */
[C---:B------:R-:W-:Y:S01]  /*0280*/  VIADD R19, R8.reuse, 0x6 ;  /* 0x0000000608137836 */ /* 0x040fe20000000000 */
[----:B------:R-:W-:-:S03]  /*0290*/  IADD3 R23, PT, PT, R8, 0x5, RZ ;  /* 0x0000000508177810 */ /* 0x000fc60007ffe0ff */
[----:B0-----:R-:W-:-:S04]  /*02a0*/  IMAD.WIDE.U32 R24, R25, 0x8, R10 ;  /* 0x0000000819187825 */ /* 0x001fc800078e000a */
[--C-:B------:R-:W-:Y:S02]  /*02b0*/  IMAD.WIDE.U32 R18, R19, 0x8, R10.reuse ;  /* 0x0000000813127825 */ /* 0x100fe400078e000a */
[----:B------:R-:W2:Y:S04]  /*02c0*/  LDG.E.64 R24, desc[UR16][R24.64] ;  /* 0x0000001018187981 */ /* 0x000ea8000c1e1b00 */
[----:B------:R-:W3:Y:S01]  /*02d0*/  LDG.E.64 R18, desc[UR16][R18.64] ;  /* 0x0000001012127981 */ /* 0x000ee2000c1e1b00 */
[----:B------:R-:W-:-:S06]  /*02e0*/  IMAD.WIDE.U32 R22, R23, 0x8, R10 ;  /* 0x0000000817167825 */ /* 0x000fcc00078e000a */
[----:B------:R-:W4:Y:S01]  /*02f0*/  LDG.E.64 R22, desc[UR16][R22.64] ;  /* 0x0000001016167981 */ /* 0x000f22000c1e1b00 */
[C---:B------:R-:W-:Y:S01]  /*0300*/  VIADD R21, R8.reuse, 0x4 ;  /* 0x0000000408157836 */ /* 0x040fe20000000000 */
[----:B------:R-:W-:-:S03]  /*0310*/  IADD3 R29, PT, PT, R8, 0x3, RZ ;  /* 0x00000003081d7810 */ /* 0x000fc60007ffe0ff */
[----:B------:R-:W-:-:S06]  /*0320*/  IMAD.WIDE.U32 R20, R21, 0x8, R10 ;  /* 0x0000000815147825 */ /* 0x000fcc00078e000a */
[----:B------:R-:W5:Y:S01]  /*0330*/  LDG.E.64 R20, desc[UR16][R20.64] ;  /* 0x0000001014147981 */ /* 0x000f62000c1e1b00 */
[----:B------:R-:W-:-:S04]  /*0340*/  IMAD.WIDE.U32 R28, R29, 0x8, R10 ;  /* 0x000000081d1c7825 */ /* 0x000fc800078e000a */
[----:B------:R-:W-:-:S04]  /*0350*/  VIADD R27, R8, 0x2 ;  /* 0x00000002081b7836 */ /* 0x000fc80000000000 */
[----:B------:R-:W-:Y:S01]  /*0360*/  IMAD.WIDE.U32 R26, R27, 0x8, R10 ;  /* 0x000000081b1a7825 */ /* 0x000fe200078e000a */
[----:B--2---:R-:W-:-:S08]  /*0370*/  DFMA R6, R12, R6, R24 ;  /* 0x000000060c06722b */ /* 0x004fd00000000018 */
[----:B---3--:R-:W-:Y:S01]  /*0380*/  DFMA R6, R12, R6, R18 ;  /* 0x000000060c06722b */ /* 0x008fe20000000012 */
[----:B------:R-:W2:Y:S01]  /*0390*/  LDG.E.64 R18, desc[UR16][R28.64] ;  /* 0x000000101c127981 */ /* 0x000ea2000c1e1b00 */
[----:B------:R-:W-:-:S06]  /*03a0*/  IADD3 R25, PT, PT, R8, 0x1, RZ ;  /* 0x0000000108197810 */ /* 0x000fcc0007ffe0ff */
[----:B----4-:R-:W-:Y:S02]  /*03b0*/  DFMA R22, R12, R6, R22 ;  /* 0x000000060c16722b */ /* 0x010fe40000000016 */
[----:B------:R-:W3:Y:S01]  /*03c0*/  LDG.E.64 R6, desc[UR16][R26.64] ;  /* 0x000000101a067981 */ /* 0x000ee2000c1e1b00 */
[----:B------:R-:W-:-:S06]  /*03d0*/  IMAD.WIDE.U32 R24, R25, 0x8, R10 ;  /* 0x0000000819187825 */ /* 0x000fcc00078e000a */
[----:B------:R-:W4:Y:S01]  /*03e0*/  LDG.E.64 R24, desc[UR16][R24.64] ;  /* 0x0000001018187981 */ /* 0x000f22000c1e1b00 */
[----:B-----5:R-:W-:Y:S01]  /*03f0*/  DFMA R22, R12, R22, R20 ;  /* 0x000000160c16722b */ /* 0x020fe20000000014 */
[----:B------:R-:W-:-:S06]  /*0400*/  IMAD.WIDE.U32 R20, R8, 0x8, R10 ;  /* 0x0000000808147825 */ /* 0x000fcc00078e000a */
[----:B------:R-:W5:Y:S01]  /*0410*/  LDG.E.64 R20, desc[UR16][R20.64] ;  /* 0x0000001014147981 */ /* 0x000f62000c1e1b00 */
[----:B--2---:R-:W-:Y:S01]  /*0420*/  DFMA R18, R12, R22, R18 ;  /* 0x000000160c12722b */ /* 0x004fe20000000012 */
[----:B------:R-:W-:-:S04]  /*0430*/  VIADD R23, R8, 0xffffffff ;  /* 0xffffffff08177836 */ /* 0x000fc80000000000 */
[--C-:B------:R-:W-:Y:S01]  /*0440*/  IMAD.WIDE.U32 R28, R23, 0x8, R10.reuse ;  /* 0x00000008171c7825 */ /* 0x100fe200078e000a */
[----:B------:R-:W-:Y:S02]  /*0450*/  IADD3 R23, PT, PT, R8, -0x2, RZ ;  /* 0xfffffffe08177810 */ /* 0x000fe40007ffe0ff */
[----:B---3--:R-:W-:Y:S02]  /*0460*/  DFMA R6, R12, R18, R6 ;  /* 0x000000120c06722b */ /* 0x008fe40000000006 */
[----:B------:R-:W2:Y:S01]  /*0470*/  LDG.E.64 R18, desc[UR16][R28.64] ;  /* 0x000000101c127981 */ /* 0x000ea2000c1e1b00 */
[----:B------:R-:W-:-:S05]  /*0480*/  IMAD.WIDE.U32 R26, R23, 0x8, R10 ;  /* 0x00000008171a7825 */ /* 0x000fca00078e000a */
[----:B----4-:R-:W-:Y:S02]  /*0490*/  DFMA R24, R12, R6, R24 ;  /* 0x000000060c18722b */ /* 0x010fe40000000018 */
[----:B------:R0:W3:Y:S01]  /*04a0*/  LDG.E.64 R6, desc[UR16][R26.64] ;  /* 0x000000101a067981 */ /* 0x0000e2000c1e1b00 */
[----:B------:R-:W-:-:S04]  /*04b0*/  VIADD R23, R8, 0xfffffffd ;  /* 0xfffffffd08177836 */ /* 0x000fc80000000000 */
[----:B------:R-:W-:-:S06]  /*04c0*/  IMAD.WIDE.U32 R22, R23, 0x8, R10 ;  /* 0x0000000817167825 */ /* 0x000fcc00078e000a */
[----:B------:R-:W4:Y:S01]  /*04d0*/  LDG.E.64 R22, desc[UR16][R22.64] ;  /* 0x0000001016167981 */ /* 0x000f22000c1e1b00 */
[----:B-----5:R-:W-:Y:S01]  /*04e0*/  DFMA R20, R12, R24, R20 ;  /* 0x000000180c14722b */ /* 0x020fe20000000014 */
[----:B------:R-:W-:-:S05]  /*04f0*/  IADD3 R25, PT, PT, R8, -0x4, RZ ;  /* 0xfffffffc08197810 */ /* 0x000fca0007ffe0ff */
[----:B------:R-:W-:-:S06]  /*0500*/  IMAD.WIDE.U32 R24, R25, 0x8, R10 ;  /* 0x0000000819187825 */ /* 0x000fcc00078e000a */
[----:B------:R-:W5:Y:S01]  /*0510*/  LDG.E.64 R24, desc[UR16][R24.64] ;  /* 0x0000001018187981 */ /* 0x000f62000c1e1b00 */
[C---:B0-----:R-:W-:Y:S01]  /*0520*/  VIADD R27, R8.reuse, 0xfffffff9 ;  /* 0xfffffff9081b7836 */ /* 0x041fe20000000000 */
[----:B------:R-:W-:-:S03]  /*0530*/  IADD3 R29, PT, PT, R8, -0x8, RZ ;  /* 0xfffffff8081d7810 */ /* 0x000fc60007ffe0ff */
[----:B------:R-:W-:Y:S01]  /*0540*/  IMAD.WIDE.U32 R26, R27, 0x8, R10 ;  /* 0x000000081b1a7825 */ /* 0x000fe200078e000a */
[----:B--2---:R-:W-:-:S03]  /*0550*/  DFMA R18, R12, R20, R18 ;  /* 0x000000140c12722b */ /* 0x004fc60000000012 */
[----:B------:R-:W-:-:S04]  /*0560*/  VIADD R21, R8, 0xfffffffb ;  /* 0xfffffffb08157836 */ /* 0x000fc80000000000 */
[----:B------:R-:W-:Y:S01]  /*0570*/  IMAD.WIDE.U32 R20, R21, 0x8, R10 ;  /* 0x0000000815147825 */ /* 0x000fe200078e000a */
[----:B---3--:R-:W-:Y:S01]  /*0580*/  DFMA R6, R12, R18, R6 ;  /* 0x000000120c06722b */ /* 0x008fe20000000006 */
[----:B------:R-:W-:-:S04]  /*0590*/  IADD3 R19, PT, PT, R8, -0x6, RZ ;  /* 0xfffffffa08137810 */ /* 0x000fc80007ffe0ff */
[----:B------:R-:W2:Y:S01]  /*05a0*/  LDG.E.64 R20, desc[UR16][R20.64] ;  /* 0x0000001014147981 */ /* 0x000ea2000c1e1b00 */
[----:B------:R-:W-:-:S06]  /*05b0*/  IMAD.WIDE.U32 R18, R19, 0x8, R10 ;  /* 0x0000000813127825 */ /* 0x000fcc00078e000a */
[----:B------:R-:W3:Y:S01]  /*05c0*/  LDG.E.64 R18, desc[UR16][R18.64] ;  /* 0x0000001012127981 */ /* 0x000ee2000c1e1b00 */
[C---:B----4-:R-:W-:Y:S01]  /*05d0*/  DFMA R22, R12.reuse, R6, R22 ;  /* 0x000000060c16722b */ /* 0x050fe20000000016 */
[----:B------:R-:W-:Y:S02]  /*05e0*/  IMAD.WIDE.U32 R10, R29, 0x8, R10 ;  /* 0x000000081d0a7825 */ /* 0x000fe400078e000a */
[----:B------:R-:W4:Y:S04]  /*05f0*/  LDG.E.64 R6, desc[UR16][R26.64] ;  /* 0x000000101a067981 */ /* 0x000f28000c1e1b00 */
[----:B------:R-:W4:Y:S01]  /*0600*/  LDG.E.64 R10, desc[UR16][R10.64] ;  /* 0x000000100a0a7981 */ /* 0x000f22000c1e1b00 */
[----:B-----5:R-:W-:Y:S01]  /*0610*/  DFMA R22, R12, R22, R24 ;  /* 0x000000160c16722b */ /* 0x020fe20000000018 */
[----:B------:R-:W-:-:S05]  /*0620*/  VIADD R9, R9, 0x10 ;  /* 0x0000001009097836 */ /* 0x000fca0000000000 */
[----:B------:R-:W-:Y:S02]  /*0630*/  ISETP.NE.AND P1, PT, R9, RZ, PT ;  /* 0x000000ff0900720c */ /* 0x000fe40003f25270 */
[----:B------:R-:W-:Y:S01]  /*0640*/  IADD3 R8, PT, PT, R8, -0x10, RZ ;  /* 0xfffffff008087810 */ /* 0x000fe20007ffe0ff */
[----:B--2---:R-:W-:-:S08]  /*0650*/  DFMA R20, R12, R22, R20 ;  /* 0x000000160c14722b */ /* 0x004fd00000000014 */
[----:B---3--:R-:W-:-:S08]  /*0660*/  DFMA R20, R12, R20, R18 ;  /* 0x000000140c14722b */ /* 0x008fd00000000012 */
[----:B----4-:R-:W-:-:S08]  /*0670*/  DFMA R6, R12, R20, R6 ;  /* 0x000000140c06722b */ /* 0x010fd00000000006 */
[----:B------:R-:W-:Y:S01]  /*0680*/  DFMA R6, R12, R6, R10 ;  /* 0x000000060c06722b */ /* 0x000fe2000000000a */
[----:B------:R-:W-:Y:S10]  /*0690*/  @P1 BRA `(.L_x_3) ;  /* 0xfffffff800f01947 */ /* 0x000ff4000383ffff */
[----:B------:R-:W-:-:S07]  /*06a0*/  VIADD R21, R8, 0x7 ;  /* 0x0000000708157836 */ /* 0x000fce0000000000 */
.L_x_2:
[----:B------:R-:W-:-:S13]  /*06b0*/  ISETP.NE.AND P1, PT, RZ, UR11, PT ;  /* 0x0000000bff007c0c */ /* 0x000fda000bf25270 */
[----:B------:R-:W-:Y:S05]  /*06c0*/  @!P1 BRA `(.L_x_4) ;  /* 0x0000000400449947 */ /* 0x000fea0003800000 */
[----:B------:R-:W-:Y:S02]  /*06d0*/  UIADD3 UR4, UPT, UPT, UR11, -0x1, URZ ;  /* 0xffffffff0b047890 */ /* 0x000fe4000fffe0ff */
[----:B------:R-:W-:Y:S02]  /*06e0*/  UISETP.NE.AND UP1, UPT, UR12, URZ, UPT ;  /* 0x000000ff0c00728c */ /* 0x000fe4000bf25270 */
[----:B------:R-:W-:-:S09]  /*06f0*/  UISETP.GE.U32.AND UP0, UPT, UR4, 0x7, UPT ;  /* 0x000000070400788c */ /* 0x000fd2000bf06070 */
[----:B------:R-:W-:Y:S05]  /*0700*/  BRA.U !UP0, `(.L_x_5) ;  /* 0x0000000108847547 */ /* 0x000fea000b800000 */
[----:B------:R-:W0:Y:S01]  /*0710*/  LDC.64 R8, c[0x0][0x398] ;  /* 0x0000e600ff087b82 */ /* 0x000e220000000a00 */
[C---:B------:R-:W-:Y:S01]  /*0720*/  IADD3 R23, PT, PT, R21.reuse, -0x1, RZ ;  /* 0xffffffff15177810 */ /* 0x040fe20007ffe0ff */
[C---:B------:R-:W-:Y:S02]  /*0730*/  VIADD R11, R21.reuse, 0xfffffffe ;  /* 0xfffffffe150b7836 */ /* 0x040fe40000000000 */
[----:B0-----:R-:W-:-:S05]  /*0740*/  IMAD.WIDE.U32 R26, R21, 0x8, R8 ;  /* 0x00000008151a7825 */ /* 0x001fca00078e0008 */
[----:B------:R0:W2:Y:S01]  /*0750*/  LDG.E.64 R24, desc[UR16][R26.64] ;  /* 0x000000101a187981 */ /* 0x0000a2000c1e1b00 */
[----:B------:R-:W-:-:S04]  /*0760*/  IMAD.WIDE.U32 R22, R23, 0x8, R8 ;  /* 0x0000000817167825 */ /* 0x000fc800078e0008 */
[----:B------:R-:W-:Y:S02]  /*0770*/  IMAD.WIDE.U32 R10, R11, 0x8, R8 ;  /* 0x000000080b0a7825 */ /* 0x000fe400078e0008 */
[----:B------:R-:W3:Y:S04]  /*0780*/  LDG.E.64 R22, desc[UR16][R22.64] ;  /* 0x0000001016167981 */ /* 0x000ee8000c1e1b00 */
[----:B------:R-:W4:Y:S01]  /*0790*/  LDG.E.64 R10, desc[UR16][R10.64] ;  /* 0x000000100a0a7981 */ /* 0x000f22000c1e1b00 */
[C---:B------:R-:W-:Y:S01]  /*07a0*/  IADD3 R19, PT, PT, R21.reuse, -0x3, RZ ;  /* 0xfffffffd15137810 */ /* 0x040fe20007ffe0ff */
[----:B------:R-:W-:-:S04]  /*07b0*/  VIADD R29, R21, 0xfffffffc ;  /* 0xfffffffc151d7836 */ /* 0x000fc80000000000 */
[----:B------:R-:W-:Y:S01]  /*07c0*/  IMAD.WIDE.U32 R18, R19, 0x8, R8 ;  /* 0x0000000813127825 */ /* 0x000fe200078e0008 */
[----:B0-----:R-:W-:-:S05]  /*07d0*/  IADD3 R27, PT, PT, R21, -0x5, RZ ;  /* 0xfffffffb151b7810 */ /* 0x001fca0007ffe0ff */
[----:B------:R-:W5:Y:S01]  /*07e0*/  LDG.E.64 R18, desc[UR16][R18.64] ;  /* 0x0000001012127981 */ /* 0x000f62000c1e1b00 */
[----:B--2---:R-:W-:Y:S01]  /*07f0*/  DFMA R24, R12, R6, R24 ;  /* 0x000000060c18722b */ /* 0x004fe20000000018 */
[----:B------:R-:W-:-:S06]  /*0800*/  IMAD.WIDE.U32 R6, R29, 0x8, R8 ;  /* 0x000000081d067825 */ /* 0x000fcc00078e0008 */
[----:B------:R-:W2:Y:S01]  /*0810*/  LDG.E.64 R6, desc[UR16][R6.64] ;  /* 0x0000001006067981 */ /* 0x000ea2000c1e1b00 */
[----:B---3--:R-:W-:Y:S01]  /*0820*/  DFMA R24, R12, R24, R22 ;  /* 0x000000180c18722b */ /* 0x008fe20000000016 */
[----:B------:R-:W-:-:S04]  /*0830*/  IMAD.WIDE.U32 R22, R27, 0x8, R8 ;  /* 0x000000081b167825 */ /* 0x000fc800078e0008 */
[----:B------:R-:W-:Y:S02]  /*0840*/  VIADD R27, R21, 0xfffffffa ;  /* 0xfffffffa151b7836 */ /* 0x000fe40000000000 */
[----:B------:R-:W3:Y:S01]  /*0850*/  LDG.E.64 R22, desc[UR16][R22.64] ;  /* 0x0000001016167981 */ /* 0x000ee2000c1e1b00 */
[----:B----4-:R-:W-:Y:S01]  /*0860*/  DFMA R24, R12, R24, R10 ;  /* 0x000000180c18722b */ /* 0x010fe2000000000a */
[----:B------:R-:W-:Y:S01]  /*0870*/  IMAD.WIDE.U32 R10, R27, 0x8, R8 ;  /* 0x000000081b0a7825 */ /* 0x000fe200078e0008 */
[----:B------:R-:W-:-:S05]  /*0880*/  IADD3 R27, PT, PT, R21, -0x7, RZ ;  /* 0xfffffff9151b7810 */ /* 0x000fca0007ffe0ff */
[----:B------:R-:W4:Y:S01]  /*0890*/  LDG.E.64 R10, desc[UR16][R10.64] ;  /* 0x000000100a0a7981 */ /* 0x000f22000c1e1b00 */
[----:B------:R-:W-:-:S06]  /*08a0*/  IMAD.WIDE.U32 R8, R27, 0x8, R8 ;  /* 0x000000081b087825 */ /* 0x000fcc00078e0008 */
[----:B------:R-:W4:Y:S01]  /*08b0*/  LDG.E.64 R8, desc[UR16][R8.64] ;  /* 0x0000001008087981 */ /* 0x000f22000c1e1b00 */
[----:B-----5:R-:W-:Y:S01]  /*08c0*/  DFMA R18, R12, R24, R18 ;  /* 0x000000180c12722b */ /* 0x020fe20000000012 */
[----:B------:R-:W-:-:S07]  /*08d0*/  VIADD R21, R21, 0xfffffff8 ;  /* 0xfffffff815157836 */ /* 0x000fce0000000000 */
[----:B--2---:R-:W-:-:S08]  /*08e0*/  DFMA R6, R12, R18, R6 ;  /* 0x000000120c06722b */ /* 0x004fd00000000006 */
[----:B---3--:R-:W-:-:S08]  /*08f0*/  DFMA R6, R12, R6, R22 ;  /* 0x000000060c06722b */ /* 0x008fd00000000016 */
[----:B----4-:R-:W-:-:S08]  /*0900*/  DFMA R6, R12, R6, R10 ;  /* 0x000000060c06722b */ /* 0x010fd0000000000a */
[----:B------:R-:W-:-:S11]  /*0910*/  DFMA R6, R12, R6, R8 ;  /* 0x000000060c06722b */ /* 0x000fd60000000008 */
.L_x_5:
[----:B------:R-:W-:Y:S05]  /*0920*/  BRA.U !UP1, `(.L_x_4) ;  /* 0x0000000109ac7547 */ /* 0x000fea000b800000 */
[----:B------:R-:W-:Y:S02]  /*0930*/  UISETP.GE.U32.AND UP0, UPT, UR13, 0x3, UPT ;  /* 0x000000030d00788c */ /* 0x000fe4000bf06070 */
[----:B------:R-:W-:-:S07]  /*0940*/  UISETP.NE.AND UP1, UPT, UR8, URZ, UPT ;  /* 0x000000ff0800728c */ /* 0x000fce000bf25270 */
[----:B------:R-:W-:Y:S05]  /*0950*/  BRA.U !UP0, `(.L_x_6) ;  /* 0x0000000108447547 */ /* 0x000fea000b800000 */
[----:B------:R-:W0:Y:S01]  /*0960*/  LDC.64 R22, c[0x0][0x398] ;  /* 0x0000e600ff167b82 */ /* 0x000e220000000a00 */
[C---:B------:R-:W-:Y:S01]  /*0970*/  IADD3 R11, PT, PT, R21.reuse, -0x1, RZ ;  /* 0xffffffff150b7810 */ /* 0x040fe20007ffe0ff */
[C---:B------:R-:W-:Y:S01]  /*0980*/  VIADD R9, R21.reuse, 0xfffffffe ;  /* 0xfffffffe15097836 */ /* 0x040fe20000000000 */
[C---:B------:R-:W-:Y:S01]  /*0990*/  IADD3 R25, PT, PT, R21.reuse, -0x3, RZ ;  /* 0xfffffffd15197810 */ /* 0x040fe20007ffe0ff */
[----:B0-----:R-:W-:-:S04]  /*09a0*/  IMAD.WIDE.U32 R18, R21, 0x8, R22 ;  /* 0x0000000815127825 */ /* 0x001fc800078e0016 */
[--C-:B------:R-:W-:Y:S02]  /*09b0*/  IMAD.WIDE.U32 R10, R11, 0x8, R22.reuse ;  /* 0x000000080b0a7825 */ /* 0x100fe400078e0016 */
[----:B------:R-:W2:Y:S02]  /*09c0*/  LDG.E.64 R18, desc[UR16][R18.64] ;  /* 0x0000001012127981 */ /* 0x000ea4000c1e1b00 */
[--C-:B------:R-:W-:Y:S02]  /*09d0*/  IMAD.WIDE.U32 R8, R9, 0x8, R22.reuse ;  /* 0x0000000809087825 */ /* 0x100fe400078e0016 */
[----:B------:R-:W3:Y:S02]  /*09e0*/  LDG.E.64 R10, desc[UR16][R10.64] ;  /* 0x000000100a0a7981 */ /* 0x000ee4000c1e1b00 */
[----:B------:R-:W-:Y:S02]  /*09f0*/  IMAD.WIDE.U32 R22, R25, 0x8, R22 ;  /* 0x0000000819167825 */ /* 0x000fe400078e0016 */
[----:B------:R-:W4:Y:S04]  /*0a00*/  LDG.E.64 R8, desc[UR16][R8.64] ;  /* 0x0000001008087981 */ /* 0x000f28000c1e1b00 */
[----:B------:R-:W5:Y:S01]  /*0a10*/  LDG.E.64 R22, desc[UR16][R22.64] ;  /* 0x0000001016167981 */ /* 0x000f62000c1e1b00 */
[----:B------:R-:W-:Y:S01]  /*0a20*/  VIADD R21, R21, 0xfffffffc ;  /* 0xfffffffc15157836 */ /* 0x000fe20000000000 */
[----:B--2---:R-:W-:-:S08]  /*0a30*/  DFMA R6, R12, R6, R18 ;  /* 0x000000060c06722b */ /* 0x004fd00000000012 */
[----:B---3--:R-:W-:-:S08]  /*0a40*/  DFMA R6, R12, R6, R10 ;  /* 0x000000060c06722b */ /* 0x008fd0000000000a */
[----:B----4-:R-:W-:-:S08]  /*0a50*/  DFMA R6, R12, R6, R8 ;  /* 0x000000060c06722b */ /* 0x010fd00000000008 */
[----:B-----5:R-:W-:-:S11]  /*0a60*/  DFMA R6, R12, R6, R22 ;  /* 0x000000060c06722b */ /* 0x020fd60000000016 */
.L_x_6:
[----:B------:R-:W-:Y:S05]  /*0a70*/  BRA.U !UP1, `(.L_x_4) ;  /* 0x0000000109587547 */ /* 0x000fea000b800000 */
[----:B------:R-:W0:Y:S01]  /*0a80*/  LDCU.64 UR6, c[0x0][0x398] ;  /* 0x00007300ff0677ac */ /* 0x000e220008000a00 */
[----:B------:R-:W-:-:S05]  /*0a90*/  MOV R8, 0x8 ;  /* 0x0000000800087802 */ /* 0x000fca0000000f00 */
[----:B0-----:R-:W-:-:S06]  /*0aa0*/  IMAD.WIDE.U32 R8, R21, R8, UR6 ;  /* 0x0000000615087e25 */ /* 0x001fcc000f8e0008 */
[----:B------:R-:W2:Y:S01]  /*0ab0*/  LDG.E.64 R8, desc[UR16][R8.64] ;  /* 0x0000001008087981 */ /* 0x000ea2000c1e1b00 */
[----:B------:R-:W-:Y:S01]  /*0ac0*/  UISETP.NE.AND UP0, UPT, UR8, 0x1, UPT ;  /* 0x000000010800788c */ /* 0x000fe2000bf05270 */
[----:B--2---:R-:W-:-:S08]  /*0ad0*/  DFMA R6, R12, R6, R8 ;  /* 0x000000060c06722b */ /* 0x004fd00000000008 */
[----:B------:R-:W-:Y:S05]  /*0ae0*/  BRA.U !UP0, `(.L_x_4) ;  /* 0x00000001083c7547 */ /* 0x000fea000b800000 */
[----:B------:R-:W-:Y:S01]  /*0af0*/  R2UR UR10, R21 ;  /* 0x00000000150a72ca */ /* 0x000fe200000e0000 */
[----:B------:R-:W-:-:S06]  /*0b00*/  UISETP.NE.AND UP0, UPT, UR8, 0x2, UPT ;  /* 0x000000020800788c */ /* 0x000fcc000bf05270 */
[----:B------:R-:W-:-:S06]  /*0b10*/  PLOP3.LUT P2, PT, PT, PT, UP0, 0x80, 0x8 ;  /* 0x000000000008781c */ /* 0x000fcc0003f4f008 */
[----:B------:R-:W-:Y:S02]  /*0b20*/  UIADD3 UR4, UPT, UPT, UR10, -0x1, URZ ;  /* 0xffffffff0a047890 */ /* 0x000fe4000fffe0ff */
[----:B------:R-:W-:Y:S02]  /*0b30*/  @UP0 UIADD3 UR10, UPT, UPT, UR10, -0x2, URZ ;  /* 0xfffffffe0a0a0890 */ /* 0x000fe4000fffe0ff */
[----:B------:R-:W-:-:S06]  /*0b40*/  UIMAD.WIDE.U32 UR4, UR4, 0x8, UR6 ;  /* 0x00000008040478a5 */ /* 0x000fcc000f8e0006 */
[----:B------:R-:W-:Y:S01]  /*0b50*/  IMAD.U32 R8, RZ, RZ, UR4 ;  /* 0x00000004ff087e24 */ /* 0x000fe2000f8e00ff */
[----:B------:R-:W-:Y:S01]  /*0b60*/  MOV R9, UR5 ;  /* 0x0000000500097c02 */ /* 0x000fe20008000f00 */
[----:B------:R-:W-:-:S05]  /*0b70*/  @UP0 UIMAD.WIDE.U32 UR4, UR10, 0x8, UR6 ;  /* 0x000000080a0408a5 */ /* 0x000fca000f8e0006 */
[----:B------:R-:W2:Y:S01]  /*0b80*/  LDG.E.64 R8, desc[UR16][R8.64] ;  /* 0x0000001008087981 */ /* 0x000ea2000c1e1b00 */
[----:B------:R-:W-:Y:S01]  /*0b90*/  IMAD.U32 R10, RZ, RZ, UR4 ;  /* 0x00000004ff0a7e24 */ /* 0x000fe2000f8e00ff */
[----:B------:R-:W-:-:S06]  /*0ba0*/  MOV R11, UR5 ;  /* 0x00000005000b7c02 */ /* 0x000fcc0008000f00 */
[----:B------:R-:W3:Y:S01]  /*0bb0*/  @P2 LDG.E.64 R10, desc[UR16][R10.64] ;  /* 0x000000100a0a2981 */ /* 0x000ee2000c1e1b00 */
[----:B--2---:R-:W-:-:S08]  /*0bc0*/  DFMA R6, R12, R6, R8 ;  /* 0x000000060c06722b */ /* 0x004fd00000000008 */
[----:B---3--:R-:W-:-:S11]  /*0bd0*/  @P2 DFMA R6, R12, R6, R10 ;  /* 0x000000060c06222b */ /* 0x008fd6000000000a */
.L_x_4:
[----:B------:R-:W-:Y:S01]  /*0be0*/  CS2R R22, SRZ ;  /* 0x0000000000167805 */ /* 0x000fe2000001ff00 */
[----:B------:R-:W-:Y:S06]  /*0bf0*/  @!P0 BRA `(.L_x_7) ;  /* 0x0000000400188947 */ /* 0x000fec0003800000 */
[----:B------:R-:W-:Y:S01]  /*0c00*/  IMAD.MOV.U32 R26, RZ, RZ, RZ ;  /* 0x000000ffff1a7224 */ /* 0x000fe200078e00ff */
[----:B------:R-:W-:-:S07]  /*0c10*/  CS2R R22, SRZ ;  /* 0x0000000000167805 */ /* 0x000fce000001ff00 */
.L_x_8:
[----:B------:R-:W0:Y:S01]  /*0c20*/  LDC.64 R10, c[0x0][0x398] ;  /* 0x0000e600ff0a7b82 */ /* 0x000e220000000a00 */
[C---:B------:R-:W-:Y:S01]  /*0c30*/  IADD3 R21, PT, PT, R0.reuse, -0x1, RZ ;  /* 0xffffffff00157810 */ /* 0x040fe20007ffe0ff */
[C---:B------:R-:W-:Y:S02]  /*0c40*/  VIADD R29, R0.reuse, 0xfffffffe ;  /* 0xfffffffe001d7836 */ /* 0x040fe40000000000 */
[----:B0-----:R-:W-:-:S04]  /*0c50*/  IMAD.WIDE.U32 R18, R0, 0x8, R10 ;  /* 0x0000000800127825 */ /* 0x001fc800078e000a */
[--C-:B------:R-:W-:Y:S02]  /*0c60*/  IMAD.WIDE.U32 R20, R21, 0x8, R10.reuse ;  /* 0x0000000815147825 */ /* 0x100fe400078e000a */
[----:B------:R-:W2:Y:S04]  /*0c70*/  LDG.E.64 R18, desc[UR16][R18.64] ;  /* 0x0000001012127981 */ /* 0x000ea8000c1e1b00 */
[----:B------:R-:W3:Y:S01]  /*0c80*/  LDG.E.64 R20, desc[UR16][R20.64] ;  /* 0x0000001014147981 */ /* 0x000ee2000c1e1b00 */
[----:B------:R-:W-:Y:S01]  /*0c90*/  IMAD.WIDE.U32 R28, R29, 0x8, R10 ;  /* 0x000000081d1c7825 */ /* 0x000fe200078e000a */
[----:B------:R-:W-:-:S04]  /*0ca0*/  IADD3 R25, PT, PT, R0, -0x3, RZ ;  /* 0xfffffffd00197810 */ /* 0x000fc80007ffe0ff */
[----:B------:R0:W4:Y:S01]  /*0cb0*/  LDG.E.64 R8, desc[UR16][R28.64] ;  /* 0x000000101c087981 */ /* 0x000122000c1e1b00 */
[----:B------:R-:W-:-:S06]  /*0cc0*/  IMAD.WIDE.U32 R24, R25, 0x8, R10 ;  /* 0x0000000819187825 */ /* 0x000fcc00078e000a */
[----:B------:R-:W5:Y:S01]  /*0cd0*/  LDG.E.64 R24, desc[UR16][R24.64] ;  /* 0x0000001018187981 */ /* 0x000f62000c1e1b00 */
[----:B0-----:R-:W-:-:S04]  /*0ce0*/  VIADD R29, R0, 0xfffffffa ;  /* 0xfffffffa001d7836 */ /* 0x001fc80000000000 */
[----:B------:R-:W-:Y:S01]  /*0cf0*/  IMAD.WIDE.U32 R28, R29, 0x8, R10 ;  /* 0x000000081d1c7825 */ /* 0x000fe200078e000a */
[----:B--2---:R-:W-:-:S03]  /*0d00*/  DFMA R18, R22, R4, R18 ;  /* 0x000000041612722b */ /* 0x004fc60000000012 */
[----:B------:R-:W-:-:S04]  /*0d10*/  VIADD R23, R0, 0xfffffffc ;  /* 0xfffffffc00177836 */ /* 0x000fc80000000000 */
[----:B------:R-:W-:Y:S01]  /*0d20*/  IMAD.WIDE.U32 R22, R23, 0x8, R10 ;  /* 0x0000000817167825 */ /* 0x000fe200078e000a */
[----:B---3--:R-:W-:Y:S01]  /*0d30*/  DFMA R20, R18, R4, R20 ;  /* 0x000000041214722b */ /* 0x008fe20000000014 */
[----:B------:R-:W-:-:S04]  /*0d40*/  IADD3 R19, PT, PT, R0, -0x5, RZ ;  /* 0xfffffffb00137810 */ /* 0x000fc80007ffe0ff */
[----:B------:R-:W2:Y:S01]  /*0d50*/  LDG.E.64 R22, desc[UR16][R22.64] ;  /* 0x0000001016167981 */ /* 0x000ea2000c1e1b00 */
[----:B------:R-:W-:Y:S02]  /*0d60*/  IMAD.WIDE.U32 R18, R19, 0x8, R10 ;  /* 0x0000000813127825 */ /* 0x000fe400078e000a */
[----:B----4-:R-:W-:-:S04]  /*0d70*/  DFMA R8, R20, R4, R8 ;  /* 0x000000041408722b */ /* 0x010fc80000000008 */
[----:B------:R-:W3:Y:S01]  /*0d80*/  LDG.E.64 R18, desc[UR16][R18.64] ;  /* 0x0000001012127981 */ /* 0x000ee2000c1e1b00 */
[----:B------:R-:W-:-:S03]  /*0d90*/  IADD3 R21, PT, PT, R0, -0x7, RZ ;  /* 0xfffffff900157810 */ /* 0x000fc60007ffe0ff */
[----:B-----5:R-:W-:Y:S02]  /*0da0*/  DFMA R24, R8, R4, R24 ;  /* 0x000000040818722b */ /* 0x020fe40000000018 */
[----:B------:R-:W4:Y:S01]  /*0db0*/  LDG.E.64 R8, desc[UR16][R28.64] ;  /* 0x000000101c087981 */ /* 0x000f22000c1e1b00 */
[----:B------:R-:W-:-:S06]  /*0dc0*/  IMAD.WIDE.U32 R20, R21, 0x8, R10 ;  /* 0x0000000815147825 */ /* 0x000fcc00078e000a */
[----:B------:R-:W5:Y:S01]  /*0dd0*/  LDG.E.64 R20, desc[UR16][R20.64] ;  /* 0x0000001014147981 */ /* 0x000f62000c1e1b00 */
[----:B--2---:R-:W-:Y:S01]  /*0de0*/  DFMA R22, R24, R4, R22 ;  /* 0x000000041816722b */ /* 0x004fe20000000016 */
[----:B------:R-:W-:-:S07]  /*0df0*/  VIADD R25, R0, 0xfffffff8 ;  /* 0xfffffff800197836 */ /* 0x000fce0000000000 */
[----:B---3--:R-:W-:Y:S01]  /*0e00*/  DFMA R18, R22, R4, R18 ;  /* 0x000000041612722b */ /* 0x008fe20000000012 */
[----:B------:R-:W-:Y:S01]  /*0e10*/  IMAD.WIDE.U32 R22, R25, 0x8, R10 ;  /* 0x0000000819167825 */ /* 0x000fe200078e000a */
[----:B------:R-:W-:-:S05]  /*0e20*/  IADD3 R25, PT, PT, R0, -0x9, RZ ;  /* 0xfffffff700197810 */ /* 0x000fca0007ffe0ff */
[----:B------:R-:W2:Y:S01]  /*0e30*/  LDG.E.64 R22, desc[UR16][R22.64] ;  /* 0x0000001016167981 */ /* 0x000ea2000c1e1b00 */
[----:B----4-:R-:W-:Y:S01]  /*0e40*/  DFMA R8, R18, R4, R8 ;  /* 0x000000041208722b */ /* 0x010fe20000000008 */
[----:B------:R-:W-:-:S04]  /*0e50*/  IMAD.WIDE.U32 R18, R25, 0x8, R10 ;  /* 0x0000000819127825 */ /* 0x000fc800078e000a */
[C---:B------:R-:W-:Y:S02]  /*0e60*/  VIADD R25, R0.reuse, 0xfffffff6 ;  /* 0xfffffff600197836 */ /* 0x040fe40000000000 */
[----:B------:R-:W3:Y:S01]  /*0e70*/  LDG.E.64 R18, desc[UR16][R18.64] ;  /* 0x0000001012127981 */ /* 0x000ee2000c1e1b00 */
[----:B-----5:R-:W-:Y:S01]  /*0e80*/  DFMA R20, R8, R4, R20 ;  /* 0x000000040814722b */ /* 0x020fe20000000014 */
[----:B------:R-:W-:Y:S01]  /*0e90*/  IMAD.WIDE.U32 R8, R25, 0x8, R10 ;  /* 0x0000000819087825 */ /* 0x000fe200078e000a */
[----:B------:R-:W-:-:S05]  /*0ea0*/  IADD3 R25, PT, PT, R0, -0xb, RZ ;  /* 0xfffffff500197810 */ /* 0x000fca0007ffe0ff */
[----:B------:R-:W4:Y:S01]  /*0eb0*/  LDG.E.64 R8, desc[UR16][R8.64] ;  /* 0x0000001008087981 */ /* 0x000f22000c1e1b00 */
[----:B------:R-:W-:-:S06]  /*0ec0*/  IMAD.WIDE.U32 R24, R25, 0x8, R10 ;  /* 0x0000000819187825 */ /* 0x000fcc00078e000a */
[----:B------:R-:W5:Y:S01]  /*0ed0*/  LDG.E.64 R24, desc[UR16][R24.64] ;  /* 0x0000001018187981 */ /* 0x000f62000c1e1b00 */
[----:B------:R-:W-:-:S04]  /*0ee0*/  VIADD R29, R0, 0xfffffff4 ;  /* 0xfffffff4001d7836 */ /* 0x000fc80000000000 */
[----:B------:R-:W-:Y:S01]  /*0ef0*/  IMAD.WIDE.U32 R28, R29, 0x8, R10 ;  /* 0x000000081d1c7825 */ /* 0x000fe200078e000a */
[----:B--2---:R-:W-:Y:S01]  /*0f00*/  DFMA R20, R20, R4, R22 ;  /* 0x000000041414722b */ /* 0x004fe20000000016 */
[----:B------:R-:W-:-:S07]  /*0f10*/  IADD3 R23, PT, PT, R0, -0xd, RZ ;  /* 0xfffffff300177810 */ /* 0x000fce0007ffe0ff */
[-C--:B---3--:R-:W-:Y:S01]  /*0f20*/  DFMA R20, R20, R4.reuse, R18 ;  /* 0x000000041414722b */ /* 0x088fe20000000012 */
[----:B------:R-:W2:Y:S07]  /*0f30*/  LDG.E.64 R18, desc[UR16][R28.64] ;  /* 0x000000101c127981 */ /* 0x000eae000c1e1b00 */
        /* <DEDUP_REMOVED lines=8> */
[----:B------:R-:W-:-:S05]  /*0fc0*/  IMAD.WIDE.U32 R10, R23, 0x8, R10 ;  /* 0x00000008170a7825 */ /* 0x000fca00078e000a */
[----:B------:R-:W5:Y:S01]  /*0fd0*/  LDG.E.64 R22, desc[UR16][R10.64] ;  /* 0x000000100a167981 */ /* 0x000f62000c1e1b00 */
[----:B------:R-:W-:Y:S01]  /*0fe0*/  VIADD R26, R26, 0x10 ;  /* 0x000000101a1a7836 */ /* 0x000fe20000000000 */
[----:B------:R-:W-:-:S04]  /*0ff0*/  IADD3 R0, PT, PT, R0, -0x10, RZ ;  /* 0xfffffff000007810 */ /* 0x000fc80007ffe0ff */
[----:B------:R-:W-:Y:S01]  /*1000*/  ISETP.NE.AND P0, PT, R26, UR14, PT ;  /* 0x0000000e1a007c0c */ /* 0x000fe2000bf05270 */
[----:B--2---:R-:W-:-:S08]  /*1010*/  DFMA R18, R24, R4, R18 ;  /* 0x000000041812722b */ /* 0x004fd00000000012 */
[----:B---3--:R-:W-:-:S08]  /*1020*/  DFMA R18, R18, R4, R8 ;  /* 0x000000041212722b */ /* 0x008fd00000000008 */
[----:B----4-:R-:W-:-:S08]  /*1030*/  DFMA R18, R18, R4, R20 ;  /* 0x000000041212722b */ /* 0x010fd00000000014 */
[----:B-----5:R-:W-:Y:S01]  /*1040*/  DFMA R22, R18, R4, R22 ;  /* 0x000000041216722b */ /* 0x020fe20000000016 */
[----:B------:R-:W-:Y:S10]  /*1050*/  @P0 BRA `(.L_x_8) ;  /* 0xfffffff800f00947 */ /* 0x000ff4000383ffff */
.L_x_7:
[----:B------:R-:W-:Y:S05]  /*1060*/  @!P1 BRA `(.L_x_9) ;  /* 0x0000000400449947 */ /* 0x000fea0003800000 */
[----:B------:R-:W-:Y:S02]  /*1070*/  UIADD3 UR4, UPT, UPT, UR11, -0x1, URZ ;  /* 0xffffffff0b047890 */ /* 0x000fe4000fffe0ff */
[----:B------:R-:W-:Y:S02]  /*1080*/  UISETP.NE.AND UP1, UPT, UR12, URZ, UPT ;  /* 0x000000ff0c00728c */ /* 0x000fe4000bf25270 */
[----:B------:R-:W-:-:S09]  /*1090*/  UISETP.GE.U32.AND UP0, UPT, UR4, 0x7, UPT ;  /* 0x000000070400788c */ /* 0x000fd2000bf06070 */
[----:B------:R-:W-:Y:S05]  /*10a0*/  BRA.U !UP0, `(.L_x_10) ;  /* 0x0000000108847547 */ /* 0x000fea000b800000 */
[----:B------:R-:W0:Y:S01]  /*10b0*/  LDC.64 R8, c[0x0][0x398] ;  /* 0x0000e600ff087b82 */ /* 0x000e220000000a00 */
[C---:B------:R-:W-:Y:S01]  /*10c0*/  VIADD R29, R0.reuse, 0xffffffff ;  /* 0xffffffff001d7836 */ /* 0x040fe20000000000 */
[C---:B------:R-:W-:Y:S01]  /*10d0*/  IADD3 R11, PT, PT, R0.reuse, -0x2, RZ ;  /* 0xfffffffe000b7810 */ /* 0x040fe20007ffe0ff */
[----:B0-----:R-:W-:-:S05]  /*10e0*/  IMAD.WIDE.U32 R26, R0, 0x8, R8 ;  /* 0x00000008001a7825 */ /* 0x001fca00078e0008 */
[----:B------:R0:W2:Y:S01]  /*10f0*/  LDG.E.64 R24, desc[UR16][R26.64] ;  /* 0x000000101a187981 */ /* 0x0000a2000c1e1b00 */
[----:B------:R-:W-:-:S05]  /*1100*/  IMAD.WIDE.U32 R28, R29, 0x8, R8 ;  /* 0x000000081d1c7825 */ /* 0x000fca00078e0008 */
[----:B------:R-:W3:Y:S01]  /*1110*/  LDG.E.64 R20, desc[UR16][R28.64] ;  /* 0x000000101c147981 */ /* 0x000ee2000c1e1b00 */
[----:B------:R-:W-:-:S06]  /*1120*/  IMAD.WIDE.U32 R10, R11, 0x8, R8 ;  /* 0x000000080b0a7825 */ /* 0x000fcc00078e0008 */
[----:B------:R-:W4:Y:S01]  /*1130*/  LDG.E.64 R10, desc[UR16][R10.64] ;  /* 0x000000100a0a7981 */ /* 0x000f22000c1e1b00 */
[----:B------:R-:W-:-:S04]  /*1140*/  VIADD R19, R0, 0xfffffffd ;  /* 0xfffffffd00137836 */ /* 0x000fc80000000000 */
[----:B------:R-:W-:-:S06]  /*1150*/  IMAD.WIDE.U32 R18, R19, 0x8, R8 ;  /* 0x0000000813127825 */ /* 0x000fcc00078e0008 */
[----:B------:R-:W5:Y:S01]  /*1160*/  LDG.E.64 R18, desc[UR16][R18.64] ;  /* 0x0000001012127981 */ /* 0x000f62000c1e1b00 */
[C---:B0-----:R-:W-:Y:S01]  /*1170*/  VIADD R27, R0.reuse, 0xfffffff9 ;  /* 0xfffffff9001b7836 */ /* 0x041fe20000000000 */
[----:B--2---:R-:W-:Y:S01]  /*1180*/  DFMA R24, R22, R4, R24 ;  /* 0x000000041618722b */ /* 0x004fe20000000018 */
[----:B------:R-:W-:-:S05]  /*1190*/  IADD3 R23, PT, PT, R0, -0x4, RZ ;  /* 0xfffffffc00177810 */ /* 0x000fca0007ffe0ff */
[--C-:B------:R-:W-:Y:S02]  /*11a0*/  IMAD.WIDE.U32 R22, R23, 0x8, R8.reuse ;  /* 0x0000000817167825 */ /* 0x100fe400078e0008 */
[-C--:B---3--:R-:W-:Y:S02]  /*11b0*/  DFMA R20, R24, R4.reuse, R20 ;  /* 0x000000041814722b */ /* 0x088fe40000000014 */
[C---:B------:R-:W-:Y:S02]  /*11c0*/  VIADD R25, R0.reuse, 0xfffffffb ;  /* 0xfffffffb00197836 */ /* 0x040fe40000000000 */
[----:B------:R-:W2:Y:S02]  /*11d0*/  LDG.E.64 R22, desc[UR16][R22.64] ;  /* 0x0000001016167981 */ /* 0x000ea4000c1e1b00 */
[----:B------:R-:W-:Y:S02]  /*11e0*/  IMAD.WIDE.U32 R24, R25, 0x8, R8 ;  /* 0x0000000819187825 */ /* 0x000fe400078e0008 */
[----:B----4-:R-:W-:Y:S01]  /*11f0*/  DFMA R10, R20, R4, R10 ;  /* 0x00000004140a722b */ /* 0x010fe2000000000a */
[----:B------:R-:W-:-:S03]  /*1200*/  IADD3 R21, PT, PT, R0, -0x6, RZ ;  /* 0xfffffffa00157810 */ /* 0x000fc60007ffe0ff */
[----:B------:R-:W3:Y:S02]  /*1210*/  LDG.E.64 R24, desc[UR16][R24.64] ;  /* 0x0000001018187981 */ /* 0x000ee4000c1e1b00 */
[----:B------:R-:W-:-:S04]  /*1220*/  IMAD.WIDE.U32 R20, R21, 0x8, R8 ;  /* 0x0000000815147825 */ /* 0x000fc800078e0008 */
[----:B------:R-:W-:Y:S02]  /*1230*/  IMAD.WIDE.U32 R8, R27, 0x8, R8 ;  /* 0x000000081b087825 */ /* 0x000fe400078e0008 */
[----:B------:R-:W4:Y:S04]  /*1240*/  LDG.E.64 R20, desc[UR16][R20.64] ;  /* 0x0000001014147981 */ /* 0x000f28000c1e1b00 */
[----:B------:R-:W4:Y:S01]  /*1250*/  LDG.E.64 R8, desc[UR16][R8.64] ;  /* 0x0000001008087981 */ /* 0x000f22000c1e1b00 */
[----:B-----5:R-:W-:Y:S01]  /*1260*/  DFMA R10, R10, R4, R18 ;  /* 0x000000040a0a722b */ /* 0x020fe20000000012 */
[----:B------:R-:W-:-:S07]  /*1270*/  IADD3 R0, PT, PT, R0, -0x8, RZ ;  /* 0xfffffff800007810 */ /* 0x000fce0007ffe0ff */
[----:B--2---:R-:W-:-:S08]  /*1280*/  DFMA R10, R10, R4, R22 ;  /* 0x000000040a0a722b */ /* 0x004fd00000000016 */
[----:B---3--:R-:W-:-:S08]  /*1290*/  DFMA R10, R10, R4, R24 ;  /* 0x000000040a0a722b */ /* 0x008fd00000000018 */
[----:B----4-:R-:W-:-:S08]  /*12a0*/  DFMA R10, R10, R4, R20 ;  /* 0x000000040a0a722b */ /* 0x010fd00000000014 */
[----:B------:R-:W-:-:S11]  /*12b0*/  DFMA R22, R10, R4, R8 ;  /* 0x000000040a16722b */ /* 0x000fd60000000008 */
.L_x_10:
[----:B------:R-:W-:Y:S05]  /*12c0*/  BRA.U !UP1, `(.L_x_9) ;  /* 0x0000000109ac7547 */ /* 0x000fea000b800000 */
[----:B------:R-:W-:Y:S02]  /*12d0*/  UISETP.GE.U32.AND UP0, UPT, UR13, 0x3, UPT ;  /* 0x000000030d00788c */ /* 0x000fe4000bf06070 */
[----:B------:R-:W-:-:S07]  /*12e0*/  UISETP.NE.AND UP1, UPT, UR8, URZ, UPT ;  /* 0x000000ff0800728c */ /* 0x000fce000bf25270 */
[----:B------:R-:W-:Y:S05]  /*12f0*/  BRA.U !UP0, `(.L_x_11) ;  /* 0x0000000108447547 */ /* 0x000fea000b800000 */
[----:B------:R-:W0:Y:S01]  /*1300*/  LDC.64 R20, c[0x0][0x398] ;  /* 0x0000e600ff147b82 */ /* 0x000e220000000a00 */
[C---:B------:R-:W-:Y:S01]  /*1310*/  VIADD R11, R0.reuse, 0xffffffff ;  /* 0xffffffff000b7836 */ /* 0x040fe20000000000 */
[C---:B------:R-:W-:Y:S01]  /*1320*/  IADD3 R9, PT, PT, R0.reuse, -0x2, RZ ;  /* 0xfffffffe00097810 */ /* 0x040fe20007ffe0ff */
[C---:B------:R-:W-:Y:S02]  /*1330*/  VIADD R25, R0.reuse, 0xfffffffd ;  /* 0xfffffffd00197836 */ /* 0x040fe40000000000 */
        /* <DEDUP_REMOVED lines=8> */
[----:B------:R-:W-:Y:S01]  /*13c0*/  IADD3 R0, PT, PT, R0, -0x4, RZ ;  /* 0xfffffffc00007810 */ /* 0x000fe20007ffe0ff */
[----:B--2---:R-:W-:-:S08]  /*13d0*/  DFMA R22, R22, R4, R18 ;  /* 0x000000041616722b */ /* 0x004fd00000000012 */
[----:B---3--:R-:W-:-:S08]  /*13e0*/  DFMA R22, R22, R4, R10 ;  /* 0x000000041616722b */ /* 0x008fd0000000000a */
[----:B----4-:R-:W-:-:S08]  /*13f0*/  DFMA R22, R22, R4, R8 ;  /* 0x000000041616722b */ /* 0x010fd00000000008 */
[----:B-----5:R-:W-:-:S11]  /*1400*/  DFMA R22, R22, R4, R20 ;  /* 0x000000041616722b */ /* 0x020fd60000000014 */
.L_x_11:
[----:B------:R-:W-:Y:S05]  /*1410*/  BRA.U !UP1, `(.L_x_9) ;  /* 0x0000000109587547 */ /* 0x000fea000b800000 */
[----:B------:R-:W0:Y:S01]  /*1420*/  LDCU.64 UR6, c[0x0][0x398] ;  /* 0x00007300ff0677ac */ /* 0x000e220008000a00 */
[----:B------:R-:W-:-:S04]  /*1430*/  IMAD.MOV.U32 R9, RZ, RZ, 0x8 ;  /* 0x00000008ff097424 */ /* 0x000fc800078e00ff */
        /* <DEDUP_REMOVED lines=11> */
[----:B------:R-:W-:Y:S01]  /*14f0*/  MOV R8, UR4 ;  /* 0x0000000400087c02 */ /* 0x000fe20008000f00 */
[----:B------:R-:W-:Y:S01]  /*1500*/  IMAD.U32 R9, RZ, RZ, UR5 ;  /* 0x00000005ff097e24 */ /* 0x000fe2000f8e00ff */
[----:B------:R-:W-:-:S05]  /*1510*/  @UP0 UIMAD.WIDE.U32 UR4, UR10, 0x8, UR6 ;  /* 0x000000080a0408a5 */ /* 0x000fca000f8e0006 */
[----:B------:R-:W2:Y:S01]  /*1520*/  LDG.E.64 R8, desc[UR16][R8.64] ;  /* 0x0000001008087981 */ /* 0x000ea2000c1e1b00 */
[----:B------:R-:W-:Y:S01]  /*1530*/  MOV R10, UR4 ;  /* 0x00000004000a7c02 */ /* 0x000fe20008000f00 */
[----:B------:R-:W-:-:S06]  /*1540*/  IMAD.U32 R11, RZ, RZ, UR5 ;  /* 0x00000005ff0b7e24 */ /* 0x000fcc000f8e00ff */
[----:B------:R-:W3:Y:S01]  /*1550*/  @P0 LDG.E.64 R10, desc[UR16][R10.64] ;  /* 0x000000100a0a0981 */ /* 0x000ee2000c1e1b00 */
[----:B--2---:R-:W-:-:S08]  /*1560*/  DFMA R22, R22, R4, R8 ;  /* 0x000000041616722b */ /* 0x004fd00000000008 */
[----:B---3--:R-:W-:-:S11]  /*1570*/  @P0 DFMA R22, R22, R4, R10 ;  /* 0x000000041616022b */ /* 0x008fd6000000000a */
.L_x_9:
[----:B------:R-:W-:-:S06]  /*1580*/  DSETP.GT.AND P0, PT, R12, R14, PT ;  /* 0x0000000e0c00722a */ /* 0x000fcc0003f04000 */
[----:B------:R-:W-:-:S14]  /*1590*/  DSETP.LT.OR P0, PT, R12, R16, P0 ;  /* 0x000000100c00722a */ /* 0x000fdc0000701400 */
[----:B------:R-:W-:Y:S05]  /*15a0*/  @P0 BRA `(.L_x_12) ;  /* 0x0000000000cc0947 */ /* 0x000fea0003800000 */
[----:B------:R-:W-:Y:S01]  /*15b0*/  DADD R4, R12, -R4 ;  /* 0x000000000c047229 */ /* 0x000fe20000000804 */
[----:B------:R-:W-:Y:S01]  /*15c0*/  MOV R11, R7 ;  /* 0x00000007000b7202 */ /* 0x000fe20000000f00 */
[----:B------:R-:W-:Y:S01]  /*15d0*/  UMOV UR4, 0x88e368f1 ;  /* 0x88e368f100047882 */ /* 0x000fe20000000000 */
[----:B------:R-:W-:Y:S01]  /*15e0*/  MOV R9, R6 ;  /* 0x0000000600097202 */ /* 0x000fe20000000f00 */
[----:B------:R-:W-:-:S04]  /*15f0*/  UMOV UR5, 0x3ee4f8b5 ;  /* 0x3ee4f8b500057882 */ /* 0x000fc80000000000 */
[----:B------:R-:W-:Y:S02]  /*1600*/  DSETP.MIN.AND P0, P1, |R4|, |R6|, PT ;  /* 0x400000060400722a */ /* 0x000fe40003900200 */
[----:B------:R-:W-:-:S05]  /*1610*/  IMAD.MOV.U32 R0, RZ, RZ, R5 ;  /* 0x000000ffff007224 */ /* 0x000fca00078e0005 */
[----:B------:R-:W-:Y:S01]  /*1620*/  FSEL R19, |R0|, |R11|, P0 ;  /* 0x4000000b00137208 */ /* 0x000fe20000000200 */
[----:B------:R-:W-:-:S05]  /*1630*/  IMAD.MOV.U32 R0, RZ, RZ, R4 ;  /* 0x000000ffff007224 */ /* 0x000fca00078e0004 */
[----:B------:R-:W-:Y:S02]  /*1640*/  SEL R8, R0, R9, P0 ;  /* 0x0000000900087207 */ /* 0x000fe40000000000 */
[----:B------:R-:W-:-:S04]  /*1650*/  @P1 LOP3.LUT R19, R11, 0x80000, RZ, 0xfc, !PT ;  /* 0x000800000b131812 */ /* 0x000fc800078efcff */
[----:B------:R-:W-:-:S06]  /*1660*/  MOV R9, R19 ;  /* 0x0000001300097202 */ /* 0x000fcc0000000f00 */
[----:B------:R-:W-:-:S14]  /*1670*/  DSETP.GEU.AND P0, PT, R8, UR4, PT ;  /* 0x0000000408007e2a */ /* 0x000fdc000bf0e000 */
[----:B------:R-:W-:Y:S05]  /*1680*/  @!P0 BRA `(.L_x_13) ;  /* 0x0000000000b08947 */ /* 0x000fea0003800000 */
[----:B------:R-:W-:Y:S01]  /*1690*/  DADD R8, -R22, R6 ;  /* 0x0000000016087229 */ /* 0x000fe20000000106 */
[----:B------:R-:W-:Y:S01]  /*16a0*/  IMAD.MOV.U32 R10, RZ, RZ, 0x1 ;  /* 0x00000001ff0a7424 */ /* 0x000fe200078e00ff */
[----:B------:R-:W-:Y:S01]  /*16b0*/  DMUL R6, R4, R6 ;  /* 0x0000000604067228 */ /* 0x000fe20000000000 */
[----:B------:R-:W-:Y:S03]  /*16c0*/  BSSY.RECONVERGENT B1, `(.L_x_14) ;  /* 0x0000012000017945 */ /* 0x000fe60003800200 */
[----:B------:R-:W0:Y:S06]  /*16d0*/  MUFU.RCP64H R11, R9 ;  /* 0x00000009000b7308 */ /* 0x000e2c0000001800 */
[----:B------:R-:W-:Y:S01]  /*16e0*/  FSETP.GEU.AND P1, PT, |R7|, 6.5827683646048100446e-37, PT ;  /* 0x036000000700780b */ /* 0x000fe20003f2e200 */
[----:B0-----:R-:W-:-:S08]  /*16f0*/  DFMA R18, -R8, R10, 1 ;  /* 0x3ff000000812742b */ /* 0x001fd0000000010a */
[----:B------:R-:W-:-:S08]  /*1700*/  DFMA R18, R18, R18, R18 ;  /* 0x000000121212722b */ /* 0x000fd00000000012 */
[----:B------:R-:W-:-:S08]  /*1710*/  DFMA R18, R10, R18, R10 ;  /* 0x000000120a12722b */ /* 0x000fd0000000000a */
[----:B------:R-:W-:-:S08]  /*1720*/  DFMA R10, -R8, R18, 1 ;  /* 0x3ff00000080a742b */ /* 0x000fd00000000112 */
[----:B------:R-:W-:-:S08]  /*1730*/  DFMA R10, R18, R10, R18 ;  /* 0x0000000a120a722b */ /* 0x000fd00000000012 */
[----:B------:R-:W-:-:S08]  /*1740*/  DMUL R4, R6, R10 ;  /* 0x0000000a06047228 */ /* 0x000fd00000000000 */
[----:B------:R-:W-:-:S08]  /*1750*/  DFMA R18, -R8, R4, R6 ;  /* 0x000000040812722b */ /* 0x000fd00000000106 */
[----:B------:R-:W-:-:S10]  /*1760*/  DFMA R4, R10, R18, R4 ;  /* 0x000000120a04722b */ /* 0x000fd40000000004 */
[----:B------:R-:W-:-:S05]  /*1770*/  FFMA R0, RZ, R9, R5 ;  /* 0x00000009ff007223 */ /* 0x000fca0000000005 */
[----:B------:R-:W-:-:S13]  /*1780*/  FSETP.GT.AND P0, PT, |R0|, 1.469367938527859385e-39, PT ;  /* 0x001000000000780b */ /* 0x000fda0003f04200 */
[----:B------:R-:W-:Y:S05]  /*1790*/  @P0 BRA P1, `(.L_x_15) ;  /* 0x0000000000100947 */ /* 0x000fea0000800000 */
[----:B------:R-:W-:-:S07]  /*17a0*/  MOV R0, 0x17c0 ;  /* 0x000017c000007802 */ /* 0x000fce0000000f00 */
[----:B------:R-:W-:Y:S05]  /*17b0*/  CALL.REL.NOINC `($__internal_0_$__cuda_sm20_div_rn_f64_full) ;  /* 0x0000000000747944 */ /* 0x000fea0003c00000 */
[----:B------:R-:W-:Y:S01]  /*17c0*/  MOV R4, R6 ;  /* 0x0000000600047202 */ /* 0x000fe20000000f00 */
[----:B------:R-:W-:-:S07]  /*17d0*/  IMAD.MOV.U32 R5, RZ, RZ, R7 ;  /* 0x000000ffff057224 */ /* 0x000fce00078e0007 */
.L_x_15:
[----:B------:R-:W-:Y:S05]  /*17e0*/  BSYNC.RECONVERGENT B1 ;  /* 0x0000000000017941 */ /* 0x000fea0003800200 */
.L_x_14:
[----:B------:R-:W-:Y:S01]  /*17f0*/  IADD3 R3, PT, PT, R3, 0x1, RZ ;  /* 0x0000000103037810 */ /* 0x000fe20007ffe0ff */
[----:B------:R-:W-:Y:S01]  /*1800*/  DADD R6, R12, -R4 ;  /* 0x000000000c067229 */ /* 0x000fe20000000804 */
[----:B------:R-:W-:Y:S02]  /*1810*/  IMAD.MOV.U32 R4, RZ, RZ, R12 ;  /* 0x000000ffff047224 */ /* 0x000fe400078e000c */
[----:B------:R-:W-:Y:S02]  /*1820*/  ISETP.NE.AND P0, PT, R3, 0x64, PT ;  /* 0x000000640300780c */ /* 0x000fe40003f05270 */
[----:B------:R-:W-:-:S05]  /*1830*/  MOV R5, R13 ;  /* 0x0000000d00057202 */ /* 0x000fca0000000f00 */
[----:B------:R-:W-:Y:S01]  /*1840*/  IMAD.MOV.U32 R12, RZ, RZ, R6 ;  /* 0x000000ffff0c7224 */ /* 0x000fe200078e0006 */
[----:B------:R-:W-:-:S05]  /*1850*/  MOV R13, R7 ;  /* 0x00000007000d7202 */ /* 0x000fca0000000f00 */
[----:B------:R-:W-:Y:S05]  /*1860*/  @!P0 BRA `(.L_x_13) ;  /* 0x0000000000388947 */ /* 0x000fea0003800000 */
[----:B------:R-:W-:Y:S01]  /*1870*/  IMAD.MOV.U32 R12, RZ, RZ, R6 ;  /* 0x000000ffff0c7224 */ /* 0x000fe200078e0006 */
[----:B------:R-:W-:Y:S01]  /*1880*/  MOV R13, R7 ;  /* 0x00000007000d7202 */ /* 0x000fe20000000f00 */
[----:B------:R-:W-:Y:S06]  /*1890*/  BRA `(.L_x_16) ;  /* 0xffffffe8004c7947 */ /* 0x000fec000383ffff */
.L_x_1:
[----:B-----5:R-:W-:Y:S01]  /*18a0*/  DSETP.GT.AND P0, PT, R16, R14, PT ;  /* 0x0000000e1000722a */ /* 0x020fe20003f04000 */
[----:B------:R-:W-:Y:S01]  /*18b0*/  IMAD.MOV.U32 R12, RZ, RZ, R16 ;  /* 0x000000ffff0c7224 */ /* 0x000fe200078e0010 */
[----:B------:R-:W-:-:S12]  /*18c0*/  MOV R13, R17 ;  /* 0x00000011000d7202 */ /* 0x000fd80000000f00 */
[----:B------:R-:W-:Y:S05]  /*18d0*/  @!P0 BRA `(.L_x_13) ;  /* 0x00000000001c8947 */ /* 0x000fea0003800000 */
.L_x_12:
[----:B------:R-:W-:Y:S05]  /*18e0*/  BSYNC.RECONVERGENT B0 ;  /* 0x0000000000007941 */ /* 0x000fea0003800200 */
.L_x_0:
[----:B------:R-:W0:Y:S01]  /*18f0*/  LDC.64 R4, c[0x0][0x390] ;  /* 0x0000e400ff047b82 */ /* 0x000e220000000a00 */
[----:B------:R-:W-:Y:S02]  /*1900*/  HFMA2 R7, -RZ, RZ, 2.380859375, -0.0001220703125 ;  /* 0x40c38800ff077431 */ /* 0x000fe400000001ff */
[----:B------:R-:W-:Y:S02]  /*1910*/  IMAD.MOV.U32 R6, RZ, RZ, 0x0 ;  /* 0x00000000ff067424 */ /* 0x000fe400078e00ff */
[----:B0-----:R-:W-:-:S05]  /*1920*/  IMAD.WIDE.U32 R2, R2, 0x8, R4 ;  /* 0x0000000802027825 */ /* 0x001fca00078e0004 */
[----:B------:R-:W-:Y:S01]  /*1930*/  STG.E.64 desc[UR16][R2.64], R6 ;  /* 0x0000000602007986 */ /* 0x000fe2000c101b10 */
[----:B------:R-:W-:Y:S05]  /*1940*/  EXIT ;  /* 0x000000000000794d */ /* 0x000fea0003800000 */
.L_x_13:
[----:B------:R-:W0:Y:S02]  /*1950*/  LDC.64 R4, c[0x0][0x390] ;  /* 0x0000e400ff047b82 */ /* 0x000e240000000a00 */
[----:B0-----:R-:W-:-:S05]  /*1960*/  IMAD.WIDE.U32 R4, R2, 0x8, R4 ;  /* 0x0000000802047825 */ /* 0x001fca00078e0004 */
[----:B------:R-:W-:Y:S01]  /*1970*/  STG.E.64 desc[UR16][R4.64], R12 ;  /* 0x0000000c04007986 */ /* 0x000fe2000c101b10 */
[----:B------:R-:W-:Y:S05]  /*1980*/  EXIT ;  /* 0x000000000000794d */ /* 0x000fea0003800000 */
        .weak           $__internal_0_$__cuda_sm20_div_rn_f64_full
        .type           $__internal_0_$__cuda_sm20_div_rn_f64_full,@function
        .size           $__internal_0_$__cuda_sm20_div_rn_f64_full,(.L_x_51 - $__internal_0_$__cuda_sm20_div_rn_f64_full)
$__internal_0_$__cuda_sm20_div_rn_f64_full:
[C---:B------:R-:W-:Y:S01]  /*1990*/  FSETP.GEU.AND P0, PT, |R9|.reuse, 1.469367938527859385e-39, PT ;  /* 0x001000000900780b */ /* 0x040fe20003f0e200 */
[----:B------:R-:W-:Y:S01]  /*19a0*/  BSSY.RECONVERGENT B2, `(.L_x_17) ;  /* 0x0000056000027945 */ /* 0x000fe20003800200 */
[----:B------:R-:W-:Y:S02]  /*19b0*/  LOP3.LUT R10, R9, 0x800fffff, RZ, 0xc0, !PT ;  /* 0x800fffff090a7812 */ /* 0x000fe400078ec0ff */
[C---:B------:R-:W-:Y:S02]  /*19c0*/  FSETP.GEU.AND P2, PT, |R7|.reuse, 1.469367938527859385e-39, PT ;  /* 0x001000000700780b */ /* 0x040fe40003f4e200 */
[----:B------:R-:W-:Y:S01]  /*19d0*/  LOP3.LUT R11, R10, 0x3ff00000, RZ, 0xfc, !PT ;  /* 0x3ff000000a0b7812 */ /* 0x000fe200078efcff */
[----:B------:R-:W-:Y:S01]  /*19e0*/  IMAD.MOV.U32 R10, RZ, RZ, R8 ;  /* 0x000000ffff0a7224 */ /* 0x000fe200078e0008 */
[----:B------:R-:W-:Y:S02]  /*19f0*/  MOV R22, 0x1 ;  /* 0x0000000100167802 */ /* 0x000fe40000000f00 */
[----:B------:R-:W-:-:S02]  /*1a00*/  LOP3.LUT R4, R7, 0x7ff00000, RZ, 0xc0, !PT ;  /* 0x7ff0000007047812 */ /* 0x000fc400078ec0ff */
[----:B------:R-:W-:Y:S01]  /*1a10*/  LOP3.LUT R27, R9, 0x7ff00000, RZ, 0xc0, !PT ;  /* 0x7ff00000091b7812 */ /* 0x000fe200078ec0ff */
[----:B------:R-:W-:-:S03]  /*1a20*/  @!P0 DMUL R10, R8, 8.98846567431157953865e+307 ;  /* 0x7fe00000080a8828 */ /* 0x000fc60000000000 */
[C---:B------:R-:W-:Y:S02]  /*1a30*/  ISETP.GE.U32.AND P1, PT, R4.reuse, R27, PT ;  /* 0x0000001b0400720c */ /* 0x040fe40003f26070 */
[----:B------:R-:W-:Y:S01]  /*1a40*/  @!P2 LOP3.LUT R5, R9, 0x7ff00000, RZ, 0xc0, !PT ;  /* 0x7ff000000905a812 */ /* 0x000fe200078ec0ff */
[----:B------:R-:W0:Y:S03]  /*1a50*/  MUFU.RCP64H R23, R11 ;  /* 0x0000000b00177308 */ /* 0x000e260000001800 */
[----:B------:R-:W-:Y:S01]  /*1a60*/  @!P2 ISETP.GE.U32.AND P3, PT, R4, R5, PT ;  /* 0x000000050400a20c */ /* 0x000fe20003f66070 */
[----:B------:R-:W-:Y:S01]  /*1a70*/  IMAD.MOV.U32 R5, RZ, RZ, 0x1ca00000 ;  /* 0x1ca00000ff057424 */ /* 0x000fe200078e00ff */
[----:B------:R-:W-:-:S04]  /*1a80*/  @!P0 LOP3.LUT R27, R11, 0x7ff00000, RZ, 0xc0, !PT ;  /* 0x7ff000000b1b8812 */ /* 0x000fc800078ec0ff */
[----:B------:R-:W-:-:S04]  /*1a90*/  @!P2 SEL R21, R5, 0x63400000, !P3 ;  /* 0x634000000515a807 */ /* 0x000fc80005800000 */
[----:B------:R-:W-:Y:S01]  /*1aa0*/  @!P2 LOP3.LUT R24, R21, 0x80000000, R7, 0xf8, !PT ;  /* 0x800000001518a812 */ /* 0x000fe200078ef807 */
[----:B0-----:R-:W-:-:S03]  /*1ab0*/  DFMA R18, R22, -R10, 1 ;  /* 0x3ff000001612742b */ /* 0x001fc6000000080a */
[----:B------:R-:W-:Y:S01]  /*1ac0*/  @!P2 LOP3.LUT R25, R24, 0x100000, RZ, 0xfc, !PT ;  /* 0x001000001819a812 */ /* 0x000fe200078efcff */
[----:B------:R-:W-:-:S04]  /*1ad0*/  @!P2 IMAD.MOV.U32 R24, RZ, RZ, RZ ;  /* 0x000000ffff18a224 */ /* 0x000fc800078e00ff */
[----:B------:R-:W-:-:S08]  /*1ae0*/  DFMA R18, R18, R18, R18 ;  /* 0x000000121212722b */ /* 0x000fd00000000012 */
[----:B------:R-:W-:Y:S01]  /*1af0*/  DFMA R22, R22, R18, R22 ;  /* 0x000000121616722b */ /* 0x000fe20000000016 */
[----:B------:R-:W-:Y:S02]  /*1b00*/  SEL R19, R5, 0x63400000, !P1 ;  /* 0x6340000005137807 */ /* 0x000fe40004800000 */
[----:B------:R-:W-:Y:S02]  /*1b10*/  MOV R18, R6 ;  /* 0x0000000600127202 */ /* 0x000fe40000000f00 */
[----:B------:R-:W-:-:S03]  /*1b20*/  LOP3.LUT R19, R19, 0x800fffff, R7, 0xf8, !PT ;  /* 0x800fffff13137812 */ /* 0x000fc600078ef807 */
[----:B------:R-:W-:-:S03]  /*1b30*/  DFMA R20, R22, -R10, 1 ;  /* 0x3ff000001614742b */ /* 0x000fc6000000080a */
[----:B------:R-:W-:-:S05]  /*1b40*/  @!P2 DFMA R18, R18, 2, -R24 ;  /* 0x400000001212a82b */ /* 0x000fca0000000818 */
[----:B------:R-:W-:-:S08]  /*1b50*/  DFMA R20, R22, R20, R22 ;  /* 0x000000141614722b */ /* 0x000fd00000000016 */
[----:B------:R-:W-:-:S08]  /*1b60*/  DMUL R22, R20, R18 ;  /* 0x0000001214167228 */ /* 0x000fd00000000000 */
[----:B------:R-:W-:-:S08]  /*1b70*/  DFMA R24, R22, -R10, R18 ;  /* 0x8000000a1618722b */ /* 0x000fd00000000012 */
[----:B------:R-:W-:Y:S01]  /*1b80*/  DFMA R24, R20, R24, R22 ;  /* 0x000000181418722b */ /* 0x000fe20000000016 */
[----:B------:R-:W-:Y:S02]  /*1b90*/  MOV R20, R4 ;  /* 0x0000000400147202 */ /* 0x000fe40000000f00 */
[----:B------:R-:W-:Y:S02]  /*1ba0*/  @!P2 LOP3.LUT R20, R19, 0x7ff00000, RZ, 0xc0, !PT ;  /* 0x7ff000001314a812 */ /* 0x000fe400078ec0ff */
[----:B------:R-:W-:-:S03]  /*1bb0*/  IADD3 R22, PT, PT, R27, -0x1, RZ ;  /* 0xffffffff1b167810 */ /* 0x000fc60007ffe0ff */
[----:B------:R-:W-:-:S05]  /*1bc0*/  VIADD R21, R20, 0xffffffff ;  /* 0xffffffff14157836 */ /* 0x000fca0000000000 */
[----:B------:R-:W-:-:S04]  /*1bd0*/  ISETP.GT.U32.AND P0, PT, R21, 0x7feffffe, PT ;  /* 0x7feffffe1500780c */ /* 0x000fc80003f04070 */
[----:B------:R-:W-:-:S13]  /*1be0*/  ISETP.GT.U32.OR P0, PT, R22, 0x7feffffe, P0 ;  /* 0x7feffffe1600780c */ /* 0x000fda0000704470 */
[----:B------:R-:W-:Y:S05]  /*1bf0*/  @P0 BRA `(.L_x_18) ;  /* 0x00000000006c0947 */ /* 0x000fea0003800000 */
[----:B------:R-:W-:Y:S01]  /*1c00*/  LOP3.LUT R7, R9, 0x7ff00000, RZ, 0xc0, !PT ;  /* 0x7ff0000009077812 */ /* 0x000fe200078ec0ff */
[----:B------:R-:W-:-:S03]  /*1c10*/  IMAD.MOV.U32 R20, RZ, RZ, RZ ;  /* 0x000000ffff147224 */ /* 0x000fc600078e00ff */
[CC--:B------:R-:W-:Y:S02]  /*1c20*/  VIADDMNMX R6, R4.reuse, -R7.reuse, 0xb9600000, !PT ;  /* 0xb960000004067446 */ /* 0x0c0fe40007800907 */
[----:B------:R-:W-:Y:S02]  /*1c30*/  ISETP.GE.U32.AND P0, PT, R4, R7, PT ;  /* 0x000000070400720c */ /* 0x000fe40003f06070 */
[----:B------:R-:W-:Y:S02]  /*1c40*/  VIMNMX R6, PT, PT, R6, 0x46a00000, PT ;  /* 0x46a0000006067848 */ /* 0x000fe40003fe0100 */
[----:B------:R-:W-:-:S05]  /*1c50*/  SEL R5, R5, 0x63400000, !P0 ;  /* 0x6340000005057807 */ /* 0x000fca0004000000 */
[----:B------:R-:W-:-:S05]  /*1c60*/  IMAD.IADD R6, R6, 0x1, -R5 ;  /* 0x0000000106067824 */ /* 0x000fca00078e0a05 */
[----:B------:R-:W-:-:S06]  /*1c70*/  IADD3 R21, PT, PT, R6, 0x7fe00000, RZ ;  /* 0x7fe0000006157810 */ /* 0x000fcc0007ffe0ff */
[----:B------:R-:W-:-:S10]  /*1c80*/  DMUL R4, R24, R20 ;  /* 0x0000001418047228 */ /* 0x000fd40000000000 */
[----:B------:R-:W-:-:S13]  /*1c90*/  FSETP.GTU.AND P0, PT, |R5|, 1.469367938527859385e-39, PT ;  /* 0x001000000500780b */ /* 0x000fda0003f0c200 */
[----:B------:R-:W-:Y:S05]  /*1ca0*/  @P0 BRA `(.L_x_19) ;  /* 0x0000000000940947 */ /* 0x000fea0003800000 */
[----:B------:R-:W-:Y:S01]  /*1cb0*/  DFMA R10, R24, -R10, R18 ;  /* 0x8000000a180a722b */ /* 0x000fe20000000012 */
[----:B------:R-:W-:-:S09]  /*1cc0*/  MOV R20, RZ ;  /* 0x000000ff00147202 */ /* 0x000fd20000000f00 */
[C---:B------:R-:W-:Y:S02]  /*1cd0*/  FSETP.NEU.AND P0, PT, R11.reuse, RZ, PT ;  /* 0x000000ff0b00720b */ /* 0x040fe40003f0d000 */
[----:B------:R-:W-:-:S04]  /*1ce0*/  LOP3.LUT R7, R11, 0x80000000, R9, 0x48, !PT ;  /* 0x800000000b077812 */ /* 0x000fc800078e4809 */
[----:B------:R-:W-:-:S07]  /*1cf0*/  LOP3.LUT R21, R7, R21, RZ, 0xfc, !PT ;  /* 0x0000001507157212 */ /* 0x000fce00078efcff */
[----:B------:R-:W-:Y:S05]  /*1d00*/  @!P0 BRA `(.L_x_19) ;  /* 0x00000000007c8947 */ /* 0x000fea0003800000 */
[----:B------:R-:W-:Y:S01]  /*1d10*/  IADD3 R9, PT, PT, -R6, RZ, RZ ;  /* 0x000000ff06097210 */ /* 0x000fe20007ffe1ff */
[----:B------:R-:W-:Y:S01]  /*1d20*/  IMAD.MOV.U32 R8, RZ, RZ, RZ ;  /* 0x000000ffff087224 */ /* 0x000fe200078e00ff */
[----:B------:R-:W-:-:S05]  /*1d30*/  DMUL.RP R20, R24, R20 ;  /* 0x0000001418147228 */ /* 0x000fca0000008000 */
[----:B------:R-:W-:-:S05]  /*1d40*/  DFMA R8, R4, -R8, R24 ;  /* 0x800000080408722b */ /* 0x000fca0000000018 */
[----:B------:R-:W-:Y:S02]  /*1d50*/  LOP3.LUT R7, R21, R7, RZ, 0x3c, !PT ;  /* 0x0000000715077212 */ /* 0x000fe400078e3cff */
[----:B------:R-:W-:-:S04]  /*1d60*/  IADD3 R8, PT, PT, -R6, -0x43300000, RZ ;  /* 0xbcd0000006087810 */ /* 0x000fc80007ffe1ff */
[----:B------:R-:W-:-:S04]  /*1d70*/  FSETP.NEU.AND P0, PT, |R9|, R8, PT ;  /* 0x000000080900720b */ /* 0x000fc80003f0d200 */
[----:B------:R-:W-:Y:S02]  /*1d80*/  FSEL R4, R20, R4, !P0 ;  /* 0x0000000414047208 */ /* 0x000fe40004000000 */
[----:B------:R-:W-:Y:S01]  /*1d90*/  FSEL R5, R7, R5, !P0 ;  /* 0x0000000507057208 */ /* 0x000fe20004000000 */
[----:B------:R-:W-:Y:S06]  /*1da0*/  BRA `(.L_x_19) ;  /* 0x0000000000547947 */ /* 0x000fec0003800000 */
.L_x_18:
[----:B------:R-:W-:-:S14]  /*1db0*/  DSETP.NAN.AND P0, PT, R6, R6, PT ;  /* 0x000000060600722a */ /* 0x000fdc0003f08000 */
[----:B------:R-:W-:Y:S05]  /*1dc0*/  @P0 BRA `(.L_x_20) ;  /* 0x0000000000440947 */ /* 0x000fea0003800000 */
[----:B------:R-:W-:-:S14]  /*1dd0*/  DSETP.NAN.AND P0, PT, R8, R8, PT ;  /* 0x000000080800722a */ /* 0x000fdc0003f08000 */
[----:B------:R-:W-:Y:S05]  /*1de0*/  @P0 BRA `(.L_x_21) ;  /* 0x0000000000300947 */ /* 0x000fea0003800000 */
[----:B------:R-:W-:Y:S02]  /*1df0*/  ISETP.NE.AND P0, PT, R20, R27, PT ;  /* 0x0000001b1400720c */ /* 0x000fe40003f05270 */
[----:B------:R-:W-:Y:S02]  /*1e00*/  MOV R4, 0x0 ;  /* 0x0000000000047802 */ /* 0x000fe40000000f00 */
[----:B------:R-:W-:-:S09]  /*1e10*/  MOV R5, 0xfff80000 ;  /* 0xfff8000000057802 */ /* 0x000fd20000000f00 */
[----:B------:R-:W-:Y:S05]  /*1e20*/  @!P0 BRA `(.L_x_19) ;  /* 0x0000000000348947 */ /* 0x000fea0003800000 */
[----:B------:R-:W-:Y:S02]  /*1e30*/  ISETP.NE.AND P0, PT, R20, 0x7ff00000, PT ;  /* 0x7ff000001400780c */ /* 0x000fe40003f05270 */
[----:B------:R-:W-:Y:S02]  /*1e40*/  LOP3.LUT R5, R7, 0x80000000, R9, 0x48, !PT ;  /* 0x8000000007057812 */ /* 0x000fe400078e4809 */
[----:B------:R-:W-:-:S13]  /*1e50*/  ISETP.EQ.OR P0, PT, R27, RZ, !P0 ;  /* 0x000000ff1b00720c */ /* 0x000fda0004702670 */
[----:B------:R-:W-:Y:S01]  /*1e60*/  @P0 LOP3.LUT R6, R5, 0x7ff00000, RZ, 0xfc, !PT ;  /* 0x7ff0000005060812 */ /* 0x000fe200078efcff */
[----:B------:R-:W-:Y:S01]  /*1e70*/  @!P0 IMAD.MOV.U32 R4, RZ, RZ, RZ ;  /* 0x000000ffff048224 */ /* 0x000fe200078e00ff */
[----:B------:R-:W-:Y:S02]  /*1e80*/  @P0 MOV R4, RZ ;  /* 0x000000ff00040202 */ /* 0x000fe40000000f00 */
[----:B------:R-:W-:Y:S01]  /*1e90*/  @P0 MOV R5, R6 ;  /* 0x0000000600050202 */ /* 0x000fe20000000f00 */
[----:B------:R-:W-:Y:S06]  /*1ea0*/  BRA `(.L_x_19) ;  /* 0x0000000000147947 */ /* 0x000fec0003800000 */
.L_x_21:
[----:B------:R-:W-:Y:S01]  /*1eb0*/  LOP3.LUT R5, R9, 0x80000, RZ, 0xfc, !PT ;  /* 0x0008000009057812 */ /* 0x000fe200078efcff */
[----:B------:R-:W-:Y:S01]  /*1ec0*/  IMAD.MOV.U32 R4, RZ, RZ, R8 ;  /* 0x000000ffff047224 */ /* 0x000fe200078e0008 */
[----:B------:R-:W-:Y:S06]  /*1ed0*/  BRA `(.L_x_19) ;  /* 0x0000000000087947 */ /* 0x000fec0003800000 */
.L_x_20:
[----:B------:R-:W-:Y:S02]  /*1ee0*/  LOP3.LUT R5, R7, 0x80000, RZ, 0xfc, !PT ;  /* 0x0008000007057812 */ /* 0x000fe400078efcff */
[----:B------:R-:W-:-:S07]  /*1ef0*/  MOV R4, R6 ;  /* 0x0000000600047202 */ /* 0x000fce0000000f00 */
.L_x_19:
[----:B------:R-:W-:Y:S05]  /*1f00*/  BSYNC.RECONVERGENT B2 ;  /* 0x0000000000027941 */ /* 0x000fea0003800200 */
.L_x_17:
[----:B------:R-:W-:Y:S02]  /*1f10*/  IMAD.MOV.U32 R7, RZ, RZ, R5 ;  /* 0x000000ffff077224 */ /* 0x000fe400078e0005 */
[----:B------:R-:W-:Y:S01]  /*1f20*/  HFMA2 R5, -RZ, RZ, 0, 0 ;  /* 0x00000000ff057431 */ /* 0x000fe200000001ff */
[----:B------:R-:W-:Y:S02]  /*1f30*/  MOV R6, R4 ;  /* 0x0000000400067202 */ /* 0x000fe40000000f00 */
[----:B------:R-:W-:-:S04]  /*1f40*/  MOV R4, R0 ;  /* 0x0000000000047202 */ /* 0x000fc80000000f00 */
[----:B------:R-:W-:Y:S05]  /*1f50*/  RET.REL.NODEC R4 `(_Z13getRootSecantPdS_S_S_i) ;  /* 0xffffffe004287950 */ /* 0x000fea0003c3ffff */
.L_x_22:
[----:B------:R-:W-:-:S00]  /*1f60*/  BRA `(.L_x_22) ;  /* 0xfffffffc00fc7947 */ /* 0x000fc0000383ffff */
[----:B------:R-:W-:-:S00]  /*1f70*/  NOP ;  /* 0x0000000000007918 */ /* 0x000fc00000000000 */
        /* <DEDUP_REMOVED lines=8> */
.L_x_51:


//--------------------- .text._Z16getRootBisectionPdS_S_S_i --------------------------
	.section	.text._Z16getRootBisectionPdS_S_S_i,"ax",@progbits
	.align	128
        .global         _Z16getRootBisectionPdS_S_S_i
        .type           _Z16getRootBisectionPdS_S_S_i,@function
        .size           _Z16getRootBisectionPdS_S_S_i,(.L_x_53 - _Z16getRootBisectionPdS_S_S_i)
        .other          _Z16getRootBisectionPdS_S_S_i,@"STO_CUDA_ENTRY STV_DEFAULT"
_Z16getRootBisectionPdS_S_S_i:
.text._Z16getRootBisectionPdS_S_S_i:
[----:B------:R-:W-:Y:S01]  /*0000*/  LDC R1, c[0x0][0x37c] ;  /* 0x0000df00ff017b82 */ /* 0x000fe20000000800 */
[----:B------:R-:W0:Y:S07]  /*0010*/  S2R R0, SR_TID.X ;  /* 0x0000000000007919 */ /* 0x000e2e0000002100 */
[----:B------:R-:W0:Y:S01]  /*0020*/  S2UR UR4, SR_CTAID.X ;  /* 0x00000000000479c3 */ /* 0x000e220000002500 */
[----:B------:R-:W1:Y:S07]  /*0030*/  LDCU.64 UR6, c[0x0][0x358] ;  /* 0x00006b00ff0677ac */ /* 0x000e6e0008000a00 */
[----:B------:R-:W0:Y:S08]  /*0040*/  LDC R3, c[0x0][0x360] ;  /* 0x0000d800ff037b82 */ /* 0x000e300000000800 */
[----:B------:R-:W2:Y:S08]  /*0050*/  LDC.64 R8, c[0x0][0x380] ;  /* 0x0000e000ff087b82 */ /* 0x000eb00000000a00 */
[----:B------:R-:W3:Y:S01]  /*0060*/  LDC.64 R10, c[0x0][0x388] ;  /* 0x0000e200ff0a7b82 */ /* 0x000ee20000000a00 */
[----:B0-----:R-:W-:-:S07]  /*0070*/  IMAD R0, R3, UR4, R0 ;  /* 0x0000000403007c24 */ /* 0x001fce000f8e0200 */
[----:B------:R-:W0:Y:S01]  /*0080*/  LDC R2, c[0x0][0x3a0] ;  /* 0x0000e800ff027b82 */ /* 0x000e220000000800 */
[----:B--2---:R-:W-:-:S06]  /*0090*/  IMAD.WIDE.U32 R8, R0, 0x8, R8 ;  /* 0x0000000800087825 */ /* 0x004fcc00078e0008 */
[----:B-1----:R-:W5:Y:S01]  /*00a0*/  LDG.E.64 R8, desc[UR6][R8.64] ;  /* 0x0000000608087981 */ /* 0x002f62000c1e1b00 */
[----:B---3--:R-:W-:-:S06]  /*00b0*/  IMAD.WIDE.U32 R10, R0, 0x8, R10 ;  /* 0x00000008000a7825 */ /* 0x008fcc00078e000a */
[----:B------:R-:W5:Y:S01]  /*00c0*/  LDG.E.64 R10, desc[UR6][R10.64] ;  /* 0x000000060a0a7981 */ /* 0x000f62000c1e1b00 */
[C---:B0-----:R-:W-:Y:S02]  /*00d0*/  ISETP.GE.AND P0, PT, R2.reuse, RZ, PT ;  /* 0x000000ff0200720c */ /* 0x041fe40003f06270 */
[----:B------:R-:W-:Y:S02]  /*00e0*/  CS2R R4, SRZ ;  /* 0x0000000000047805 */ /* 0x000fe4000001ff00 */
[----:B------:R-:W-:-:S09]  /*00f0*/  IADD3 R6, PT, PT, R2, 0x1, RZ ;  /* 0x0000000102067810 */ /* 0x000fd20007ffe0ff */
[----:B------:R-:W-:Y:S05]  /*0100*/  @!P0 BRA `(.L_x_23) ;  /* 0x0000000800548947 */ /* 0x000fea0003800000 */
[----:B------:R-:W0:Y:S01]  /*0110*/  LDCU UR4, c[0x0][0x3a0] ;  /* 0x00007400ff0477ac */ /* 0x000e220008000800 */
[----:B------:R-:W-:Y:S02]  /*0120*/  ISETP.GE.U32.AND P1, PT, R2, 0xf, PT ;  /* 0x0000000f0200780c */ /* 0x000fe40003f26070 */
[----:B------:R-:W-:Y:S02]  /*0130*/  CS2R R4, SRZ ;  /* 0x0000000000047805 */ /* 0x000fe4000001ff00 */
[----:B------:R-:W-:-:S04]  /*0140*/  LOP3.LUT R7, R6, 0xf, RZ, 0xc0, !PT ;  /* 0x0000000f06077812 */ /* 0x000fc800078ec0ff */
[----:B------:R-:W-:Y:S02]  /*0150*/  ISETP.NE.AND P2, PT, R7, RZ, PT ;  /* 0x000000ff0700720c */ /* 0x000fe40003f45270 */
[----:B0-----:R-:W-:-:S03]  /*0160*/  MOV R3, UR4 ;  /* 0x0000000400037c02 */ /* 0x001fc60008000f00 */
[----:B------:R-:W-:Y:S08]  /*0170*/  @!P1 BRA `(.L_x_24) ;  /* 0x0000000400209947 */ /* 0x000ff00003800000 */
[----:B------:R-:W-:Y:S02]  /*0180*/  LOP3.LUT R26, R6, 0xfffffff0, RZ, 0xc0, !PT ;  /* 0xfffffff0061a7812 */ /* 0x000fe400078ec0ff */
[----:B------:R-:W-:Y:S01]  /*0190*/  CS2R R4, SRZ ;  /* 0x0000000000047805 */ /* 0x000fe2000001ff00 */
[----:B------:R-:W-:Y:S01]  /*01a0*/  IMAD.U32 R3, RZ, RZ, UR4 ;  /* 0x00000004ff037e24 */ /* 0x000fe2000f8e00ff */
[----:B------:R-:W-:-:S06]  /*01b0*/  UMOV UR4, URZ ;  /* 0x000000ff00047c82 */ /* 0x000fcc0008000000 */
.L_x_25:
[----:B------:R-:W0:Y:S01]  /*01c0*/  LDC.64 R12, c[0x0][0x398] ;  /* 0x0000e600ff0c7b82 */ /* 0x000e220000000a00 */
[C---:B------:R-:W-:Y:S02]  /*01d0*/  IADD3 R19, PT, PT, R3.reuse, -0x1, RZ ;  /* 0xffffffff03137810 */ /* 0x040fe40007ffe0ff */
        /* <DEDUP_REMOVED lines=9> */
[----:B------:R-:W4:Y:S01]  /*0270*/  LDG.E.64 R20, desc[UR6][R20.64] ;  /* 0x0000000614147981 */ /* 0x000f22000c1e1b00 */
[----:B------:R-:W-:-:S02]  /*0280*/  IADD3 R15, PT, PT, R3, -0x4, RZ ;  /* 0xfffffffc030f7810 */ /* 0x000fc40007ffe0ff */
[----:B------:R-:W-:-:S03]  /*0290*/  IADD3 R25, PT, PT, R3, -0x5, RZ ;  /* 0xfffffffb03197810 */ /* 0x000fc60007ffe0ff */
[----:B------:R-:W-:-:S06]  /*02a0*/  IMAD.WIDE.U32 R14, R15, 0x8, R12 ;  /* 0x000000080f0e7825 */ /* 0x000fcc00078e000c */
[----:B------:R-:W4:Y:S01]  /*02b0*/  LDG.E.64 R14, desc[UR6][R14.64] ;  /* 0x000000060e0e7981 */ /* 0x000f22000c1e1b00 */
[----:B--2--5:R-:W-:Y:S01]  /*02c0*/  DFMA R16, R8, R4, R16 ;  /* 0x000000040810722b */ /* 0x024fe20000000010 */
[----:B------:R-:W-:-:S04]  /*02d0*/  IMAD.WIDE.U32 R4, R25, 0x8, R12 ;  /* 0x0000000819047825 */ /* 0x000fc800078e000c */
[----:B------:R-:W-:Y:S02]  /*02e0*/  VIADD R25, R3, 0xfffffffa ;  /* 0xfffffffa03197836 */ /* 0x000fe40000000000 */
[----:B------:R-:W2:Y:S01]  /*02f0*/  LDG.E.64 R4, desc[UR6][R4.64] ;  /* 0x0000000604047981 */ /* 0x000ea2000c1e1b00 */
[----:B---3--:R-:W-:Y:S01]  /*0300*/  DFMA R18, R8, R16, R18 ;  /* 0x000000100812722b */ /* 0x008fe20000000012 */
[----:B------:R-:W-:Y:S01]  /*0310*/  IMAD.WIDE.U32 R16, R25, 0x8, R12 ;  /* 0x0000000819107825 */ /* 0x000fe200078e000c */
[----:B------:R-:W-:-:S05]  /*0320*/  IADD3 R25, PT, PT, R3, -0x7, RZ ;  /* 0xfffffff903197810 */ /* 0x000fca0007ffe0ff */
[----:B------:R-:W3:Y:S01]  /*0330*/  LDG.E.64 R16, desc[UR6][R16.64] ;  /* 0x0000000610107981 */ /* 0x000ee2000c1e1b00 */
[----:B----4-:R-:W-:Y:S01]  /*0340*/  DFMA R22, R8, R18, R22 ;  /* 0x000000120816722b */ /* 0x010fe20000000016 */
[----:B------:R-:W-:Y:S01]  /*0350*/  IMAD.WIDE.U32 R18, R25, 0x8, R12 ;  /* 0x0000000819127825 */ /* 0x000fe200078e000c */
[----:B------:R-:W-:-:S05]  /*0360*/  IADD3 R25, PT, PT, R3, -0x8, RZ ;  /* 0xfffffff803197810 */ /* 0x000fca0007ffe0ff */
[----:B------:R-:W4:Y:S01]  /*0370*/  LDG.E.64 R18, desc[UR6][R18.64] ;  /* 0x0000000612127981 */ /* 0x000f22000c1e1b00 */
[----:B------:R-:W-:Y:S01]  /*0380*/  DFMA R20, R8, R22, R20 ;  /* 0x000000160814722b */ /* 0x000fe20000000014 */
[----:B------:R-:W-:-:S04]  /*0390*/  IMAD.WIDE.U32 R22, R25, 0x8, R12 ;  /* 0x0000000819167825 */ /* 0x000fc800078e000c */
[----:B------:R-:W-:Y:S02]  /*03a0*/  VIADD R25, R3, 0xfffffff7 ;  /* 0xfffffff703197836 */ /* 0x000fe40000000000 */
[----:B------:R-:W4:Y:S02]  /*03b0*/  LDG.E.64 R22, desc[UR6][R22.64] ;  /* 0x0000000616167981 */ /* 0x000f24000c1e1b00 */
[----:B------:R-:W-:-:S06]  /*03c0*/  IMAD.WIDE.U32 R24, R25, 0x8, R12 ;  /* 0x0000000819187825 */ /* 0x000fcc00078e000c */
[----:B------:R-:W4:Y:S01]  /*03d0*/  LDG.E.64 R24, desc[UR6][R24.64] ;  /* 0x0000000618187981 */ /* 0x000f22000c1e1b00 */
[----:B------:R-:W-:Y:S01]  /*03e0*/  DFMA R14, R8, R20, R14 ;  /* 0x00000014080e722b */ /* 0x000fe2000000000e */
[----:B------:R-:W-:-:S07]  /*03f0*/  IADD3 R21, PT, PT, R3, -0xa, RZ ;  /* 0xfffffff603157810 */ /* 0x000fce0007ffe0ff */
[----:B--2---:R-:W-:Y:S01]  /*0400*/  DFMA R14, R8, R14, R4 ;  /* 0x0000000e080e722b */ /* 0x004fe20000000004 */
[----:B------:R-:W-:Y:S01]  /*0410*/  IMAD.WIDE.U32 R4, R21, 0x8, R12 ;  /* 0x0000000815047825 */ /* 0x000fe200078e000c */
[----:B------:R-:W-:-:S05]  /*0420*/  IADD3 R21, PT, PT, R3, -0xb, RZ ;  /* 0xfffffff503157810 */ /* 0x000fca0007ffe0ff */
        /* <DEDUP_REMOVED lines=9> */
[----:B------:R-:W-:Y:S01]  /*04c0*/  DFMA R22, R8, R18, R22 ;  /* 0x000000120816722b */ /* 0x000fe20000000016 */
[----:B------:R-:W-:Y:S01]  /*04d0*/  IMAD.WIDE.U32 R18, R21, 0x8, R12 ;  /* 0x0000000815127825 */ /* 0x000fe200078e000c */
[----:B------:R-:W-:-:S05]  /*04e0*/  IADD3 R21, PT, PT, R3, -0xe, RZ ;  /* 0xfffffff203157810 */ /* 0x000fca0007ffe0ff */
[----:B------:R-:W4:Y:S01]  /*04f0*/  LDG.E.64 R18, desc[UR6][R18.64] ;  /* 0x0000000612127981 */ /* 0x000f22000c1e1b00 */
[----:B------:R-:W-:Y:S01]  /*0500*/  IMAD.WIDE.U32 R20, R21, 0x8, R12 ;  /* 0x0000000815147825 */ /* 0x000fe200078e000c */
[----:B------:R-:W-:-:S03]  /*0510*/  DFMA R24, R8, R22, R24 ;  /* 0x000000160818722b */ /* 0x000fc60000000018 */
[----:B------:R-:W-:Y:S02]  /*0520*/  VIADD R23, R3, 0xfffffff1 ;  /* 0xfffffff103177836 */ /* 0x000fe40000000000 */
[----:B------:R-:W4:Y:S02]  /*0530*/  LDG.E.64 R20, desc[UR6][R20.64] ;  /* 0x0000000614147981 */ /* 0x000f24000c1e1b00 */
[----:B------:R-:W-:-:S06]  /*0540*/  IMAD.WIDE.U32 R12, R23, 0x8, R12 ;  /* 0x00000008170c7825 */ /* 0x000fcc00078e000c */
[----:B------:R-:W4:Y:S01]  /*0550*/  LDG.E.64 R12, desc[UR6][R12.64] ;  /* 0x000000060c0c7981 */ /* 0x000f22000c1e1b00 */
[----:B------:R-:W-:Y:S01]  /*0560*/  UIADD3 UR4, UPT, UPT, UR4, 0x10, URZ ;  /* 0x0000001004047890 */ /* 0x000fe2000fffe0ff */
[----:B------:R-:W-:-:S05]  /*0570*/  IADD3 R3, PT, PT, R3, -0x10, RZ ;  /* 0xfffffff003037810 */ /* 0x000fca0007ffe0ff */
[----:B------:R-:W-:Y:S01]  /*0580*/  ISETP.NE.AND P1, PT, R26, UR4, PT ;  /* 0x000000041a007c0c */ /* 0x000fe2000bf25270 */
[----:B--2---:R-:W-:-:S08]  /*0590*/  DFMA R4, R8, R24, R4 ;  /* 0x000000180804722b */ /* 0x004fd00000000004 */
[----:B---3--:R-:W-:-:S08]  /*05a0*/  DFMA R4, R8, R4, R14 ;  /* 0x000000040804722b */ /* 0x008fd0000000000e */
[----:B----4-:R-:W-:-:S08]  /*05b0*/  DFMA R4, R8, R4, R16 ;  /* 0x000000040804722b */ /* 0x010fd00000000010 */
[----:B------:R-:W-:-:S08]  /*05c0*/  DFMA R4, R8, R4, R18 ;  /* 0x000000040804722b */ /* 0x000fd00000000012 */
[----:B------:R-:W-:-:S08]  /*05d0*/  DFMA R4, R8, R4, R20 ;  /* 0x000000040804722b */ /* 0x000fd00000000014 */
[----:B------:R-:W-:Y:S01]  /*05e0*/  DFMA R4, R8, R4, R12 ;  /* 0x000000040804722b */ /* 0x000fe2000000000c */
[----:B------:R-:W-:Y:S10]  /*05f0*/  @P1 BRA `(.L_x_25) ;  /* 0xfffffff800f01947 */ /* 0x000ff4000383ffff */
.L_x_24:
[----:B------:R-:W-:Y:S05]  /*0600*/  @!P2 BRA `(.L_x_23) ;  /* 0x000000040014a947 */ /* 0x000fea0003800000 */
[----:B------:R-:W-:Y:S02]  /*0610*/  ISETP.GE.U32.AND P1, PT, R7, 0x8, PT ;  /* 0x000000080700780c */ /* 0x000fe40003f26070 */
[----:B------:R-:W-:-:S04]  /*0620*/  LOP3.LUT R26, R6, 0x7, RZ, 0xc0, !PT ;  /* 0x00000007061a7812 */ /* 0x000fc800078ec0ff */
[----:B------:R-:W-:-:S07]  /*0630*/  ISETP.NE.AND P2, PT, R26, RZ, PT ;  /* 0x000000ff1a00720c */ /* 0x000fce0003f45270 */
[----:B------:R-:W-:Y:S06]  /*0640*/  @!P1 BRA `(.L_x_26) ;  /* 0x0000000000849947 */ /* 0x000fec0003800000 */
[----:B------:R-:W0:Y:S02]  /*0650*/  LDC.64 R20, c[0x0][0x398] ;  /* 0x0000e600ff147b82 */ /* 0x000e240000000a00 */
[----:B0-----:R-:W-:-:S06]  /*0660*/  IMAD.WIDE.U32 R24, R3, 0x8, R20 ;  /* 0x0000000803187825 */ /* 0x001fcc00078e0014 */
[----:B------:R-:W2:Y:S01]  /*0670*/  LDG.E.64 R24, desc[UR6][R24.64] ;  /* 0x0000000618187981 */ /* 0x000ea2000c1e1b00 */
[C---:B------:R-:W-:Y:S01]  /*0680*/  IADD3 R13, PT, PT, R3.reuse, -0x1, RZ ;  /* 0xffffffff030d7810 */ /* 0x040fe20007ffe0ff */
[----:B------:R-:W-:-:S04]  /*0690*/  VIADD R19, R3, 0xfffffffe ;  /* 0xfffffffe03137836 */ /* 0x000fc80000000000 */
[----:B------:R-:W-:Y:S01]  /*06a0*/  IMAD.WIDE.U32 R12, R13, 0x8, R20 ;  /* 0x000000080d0c7825 */ /* 0x000fe200078e0014 */
[----:B------:R-:W-:-:S03]  /*06b0*/  IADD3 R17, PT, PT, R3, -0x3, RZ ;  /* 0xfffffffd03117810 */ /* 0x000fc60007ffe0ff */
[--C-:B------:R-:W-:Y:S02]  /*06c0*/  IMAD.WIDE.U32 R18, R19, 0x8, R20.reuse ;  /* 0x0000000813127825 */ /* 0x100fe400078e0014 */
[----:B------:R-:W3:Y:S02]  /*06d0*/  LDG.E.64 R12, desc[UR6][R12.64] ;  /* 0x000000060c0c7981 */ /* 0x000ee4000c1e1b00 */
[----:B------:R-:W-:Y:S02]  /*06e0*/  IMAD.WIDE.U32 R16, R17, 0x8, R20 ;  /* 0x0000000811107825 */ /* 0x000fe400078e0014 */
[----:B------:R-:W4:Y:S01]  /*06f0*/  LDG.E.64 R18, desc[UR6][R18.64] ;  /* 0x0000000612127981 */ /* 0x000f22000c1e1b00 */
[----:B------:R-:W-:-:S03]  /*0700*/  IADD3 R15, PT, PT, R3, -0x4, RZ ;  /* 0xfffffffc030f7810 */ /* 0x000fc60007ffe0ff */
[----:B------:R-:W4:Y:S01]  /*0710*/  LDG.E.64 R16, desc[UR6][R16.64] ;  /* 0x0000000610107981 */ /* 0x000f22000c1e1b00 */
[----:B------:R-:W-:Y:S02]  /*0720*/  VIADD R23, R3, 0xfffffffb ;  /* 0xfffffffb03177836 */ /* 0x000fe40000000000 */
[----:B------:R-:W-:-:S04]  /*0730*/  IMAD.WIDE.U32 R14, R15, 0x8, R20 ;  /* 0x000000080f0e7825 */ /* 0x000fc800078e0014 */
[----:B------:R-:W-:Y:S02]  /*0740*/  IMAD.WIDE.U32 R22, R23, 0x8, R20 ;  /* 0x0000000817167825 */ /* 0x000fe400078e0014 */
[----:B------:R-:W4:Y:S04]  /*0750*/  LDG.E.64 R14, desc[UR6][R14.64] ;  /* 0x000000060e0e7981 */ /* 0x000f28000c1e1b00 */
[----:B------:R-:W4:Y:S01]  /*0760*/  LDG.E.64 R22, desc[UR6][R22.64] ;  /* 0x0000000616167981 */ /* 0x000f22000c1e1b00 */
[C---:B------:R-:W-:Y:S01]  /*0770*/  IADD3 R7, PT, PT, R3.reuse, -0x7, RZ ;  /* 0xfffffff903077810 */ /* 0x040fe20007ffe0ff */
[----:B--2--5:R-:W-:Y:S01]  /*0780*/  DFMA R4, R8, R4, R24 ;  /* 0x000000040804722b */ /* 0x024fe20000000018 */
[----:B------:R-:W-:-:S05]  /*0790*/  IADD3 R25, PT, PT, R3, -0x6, RZ ;  /* 0xfffffffa03197810 */ /* 0x000fca0007ffe0ff */
[----:B------:R-:W-:-:S04]  /*07a0*/  IMAD.WIDE.U32 R24, R25, 0x8, R20 ;  /* 0x0000000819187825 */ /* 0x000fc800078e0014 */
[----:B------:R-:W-:Y:S02]  /*07b0*/  IMAD.WIDE.U32 R20, R7, 0x8, R20 ;  /* 0x0000000807147825 */ /* 0x000fe400078e0014 */
[----:B------:R-:W2:Y:S04]  /*07c0*/  LDG.E.64 R24, desc[UR6][R24.64] ;  /* 0x0000000618187981 */ /* 0x000ea8000c1e1b00 */
[----:B------:R-:W2:Y:S01]  /*07d0*/  LDG.E.64 R20, desc[UR6][R20.64] ;  /* 0x0000000614147981 */ /* 0x000ea2000c1e1b00 */
[----:B---3--:R-:W-:-:S08]  /*07e0*/  DFMA R4, R8, R4, R12 ;  /* 0x000000040804722b */ /* 0x008fd0000000000c */
[----:B----4-:R-:W-:-:S08]  /*07f0*/  DFMA R4, R8, R4, R18 ;  /* 0x000000040804722b */ /* 0x010fd00000000012 */
[----:B------:R-:W-:-:S08]  /*0800*/  DFMA R4, R8, R4, R16 ;  /* 0x000000040804722b */ /* 0x000fd00000000010 */
[----:B------:R-:W-:-:S08]  /*0810*/  DFMA R4, R8, R4, R14 ;  /* 0x000000040804722b */ /* 0x000fd0000000000e */
[----:B------:R-:W-:Y:S01]  /*0820*/  DFMA R4, R8, R4, R22 ;  /* 0x000000040804722b */ /* 0x000fe20000000016 */
[----:B------:R-:W-:-:S07]  /*0830*/  VIADD R3, R3, 0xfffffff8 ;  /* 0xfffffff803037836 */ /* 0x000fce0000000000 */
[----:B--2---:R-:W-:-:S08]  /*0840*/  DFMA R4, R8, R4, R24 ;  /* 0x000000040804722b */ /* 0x004fd00000000018 */
[----:B------:R-:W-:-:S11]  /*0850*/  DFMA R4, R8, R4, R20 ;  /* 0x000000040804722b */ /* 0x000fd60000000014 */
.L_x_26:
[----:B------:R-:W-:Y:S05]  /*0860*/  @!P2 BRA `(.L_x_23) ;  /* 0x00000000007ca947 */ /* 0x000fea0003800000 */
[----:B------:R-:W-:Y:S02]  /*0870*/  ISETP.GE.U32.AND P1, PT, R26, 0x4, PT ;  /* 0x000000041a00780c */ /* 0x000fe40003f26070 */
[----:B------:R-:W-:-:S04]  /*0880*/  LOP3.LUT R7, R6, 0x3, RZ, 0xc0, !PT ;  /* 0x0000000306077812 */ /* 0x000fc800078ec0ff */
[----:B------:R-:W-:-:S07]  /*0890*/  ISETP.NE.AND P2, PT, R7, RZ, PT ;  /* 0x000000ff0700720c */ /* 0x000fce0003f45270 */
[----:B------:R-:W-:Y:S06]  /*08a0*/  @!P1 BRA `(.L_x_27) ;  /* 0x0000000000449947 */ /* 0x000fec0003800000 */
        /* <DEDUP_REMOVED lines=12> */
[----:B------:R-:W-:Y:S01]  /*0970*/  IADD3 R3, PT, PT, R3, -0x4, RZ ;  /* 0xfffffffc03037810 */ /* 0x000fe20007ffe0ff */
[----:B--2--5:R-:W-:-:S08]  /*0980*/  DFMA R4, R8, R4, R14 ;  /* 0x000000040804722b */ /* 0x024fd0000000000e */
[----:B---3--:R-:W-:-:S08]  /*0990*/  DFMA R4, R8, R4, R18 ;  /* 0x000000040804722b */ /* 0x008fd00000000012 */
[----:B----4-:R-:W-:-:S08]  /*09a0*/  DFMA R4, R8, R4, R12 ;  /* 0x000000040804722b */ /* 0x010fd0000000000c */
[----:B------:R-:W-:-:S11]  /*09b0*/  DFMA R4, R8, R4, R16 ;  /* 0x000000040804722b */ /* 0x000fd60000000010 */
.L_x_27:
[----:B------:R-:W-:Y:S05]  /*09c0*/  @!P2 BRA `(.L_x_23) ;  /* 0x000000000024a947 */ /* 0x000fea0003800000 */
[----:B------:R-:W0:Y:S01]  /*09d0*/  LDC.64 R14, c[0x0][0x398] ;  /* 0x0000e600ff0e7b82 */ /* 0x000e220000000a00 */
[----:B------:R-:W-:-:S05]  /*09e0*/  UMOV UR4, URZ ;  /* 0x000000ff00047c82 */ /* 0x000fca0008000000 */
.L_x_28:
[----:B0-----:R-:W-:-:S06]  /*09f0*/  IMAD.WIDE.U32 R12, R3, 0x8, R14 ;  /* 0x00000008030c7825 */ /* 0x001fcc00078e000e */
[----:B------:R-:W2:Y:S01]  /*0a00*/  LDG.E.64 R12, desc[UR6][R12.64] ;  /* 0x000000060c0c7981 */ /* 0x000ea2000c1e1b00 */
[----:B------:R-:W-:Y:S01]  /*0a10*/  UIADD3 UR4, UPT, UPT, UR4, 0x1, URZ ;  /* 0x0000000104047890 */ /* 0x000fe2000fffe0ff */
[----:B------:R-:W-:-:S05]  /*0a20*/  IADD3 R3, PT, PT, R3, -0x1, RZ ;  /* 0xffffffff03037810 */ /* 0x000fca0007ffe0ff */
[----:B------:R-:W-:Y:S01]  /*0a30*/  ISETP.NE.AND P1, PT, R7, UR4, PT ;  /* 0x0000000407007c0c */ /* 0x000fe2000bf25270 */
[----:B--2--5:R-:W-:-:S12]  /*0a40*/  DFMA R4, R8, R4, R12 ;  /* 0x000000040804722b */ /* 0x024fd8000000000c */
[----:B------:R-:W-:Y:S05]  /*0a50*/  @P1 BRA `(.L_x_28) ;  /* 0xfffffffc00e41947 */ /* 0x000fea000383ffff */
.L_x_23:
[----:B------:R-:W-:Y:S01]  /*0a60*/  CS2R R24, SRZ ;  /* 0x0000000000187805 */ /* 0x000fe2000001ff00 */
[----:B------:R-:W-:Y:S06]  /*0a70*/  @!P0 BRA `(.L_x_29) ;  /* 0x0000000800548947 */ /* 0x000fec0003800000 */
[----:B------:R-:W0:Y:S01]  /*0a80*/  LDCU UR4, c[0x0][0x3a0] ;  /* 0x00007400ff0477ac */ /* 0x000e220008000800 */
[----:B------:R-:W-:Y:S02]  /*0a90*/  ISETP.GE.U32.AND P0, PT, R2, 0xf, PT ;  /* 0x0000000f0200780c */ /* 0x000fe40003f06070 */
[----:B------:R-:W-:Y:S02]  /*0aa0*/  CS2R R24, SRZ ;  /* 0x0000000000187805 */ /* 0x000fe4000001ff00 */
[----:B------:R-:W-:-:S04]  /*0ab0*/  LOP3.LUT R7, R6, 0xf, RZ, 0xc0, !PT ;  /* 0x0000000f06077812 */ /* 0x000fc800078ec0ff */
[----:B------:R-:W-:Y:S01]  /*0ac0*/  ISETP.NE.AND P1, PT, R7, RZ, PT ;  /* 0x000000ff0700720c */ /* 0x000fe20003f25270 */
[----:B0-----:R-:W-:-:S04]  /*0ad0*/  IMAD.U32 R3, RZ, RZ, UR4 ;  /* 0x00000004ff037e24 */ /* 0x001fc8000f8e00ff */
[----:B------:R-:W-:Y:S08]  /*0ae0*/  @!P0 BRA `(.L_x_30) ;  /* 0x0000000400208947 */ /* 0x000ff00003800000 */
[----:B------:R-:W-:Y:S02]  /*0af0*/  LOP3.LUT R26, R6, 0xfffffff0, RZ, 0xc0, !PT ;  /* 0xfffffff0061a7812 */ /* 0x000fe400078ec0ff */
[----:B------:R-:W-:Y:S02]  /*0b00*/  CS2R R24, SRZ ;  /* 0x0000000000187805 */ /* 0x000fe4000001ff00 */
[----:B------:R-:W-:Y:S01]  /*0b10*/  MOV R3, UR4 ;  /* 0x0000000400037c02 */ /* 0x000fe20008000f00 */
[----:B------:R-:W-:-:S06]  /*0b20*/  UMOV UR4, URZ ;  /* 0x000000ff00047c82 */ /* 0x000fcc0008000000 */
.L_x_31:
        /* <DEDUP_REMOVED lines=13> */
[----:B--2--5:R-:W-:Y:S01]  /*0c00*/  DFMA R24, R10, R24, R12 ;  /* 0x000000180a18722b */ /* 0x024fe2000000000c */
[----:B------:R-:W-:-:S04]  /*0c10*/  IMAD.WIDE.U32 R12, R21, 0x8, R14 ;  /* 0x00000008150c7825 */ /* 0x000fc800078e000e */
[----:B------:R-:W-:Y:S02]  /*0c20*/  VIADD R21, R3, 0xfffffffb ;  /* 0xfffffffb03157836 */ /* 0x000fe40000000000 */
[----:B------:R-:W2:Y:S02]  /*0c30*/  LDG.E.64 R12, desc[UR6][R12.64] ;  /* 0x000000060c0c7981 */ /* 0x000ea4000c1e1b00 */
[----:B------:R-:W-:-:S06]  /*0c40*/  IMAD.WIDE.U32 R20, R21, 0x8, R14 ;  /* 0x0000000815147825 */ /* 0x000fcc00078e000e */
[----:B------:R-:W2:Y:S01]  /*0c50*/  LDG.E.64 R20, desc[UR6][R20.64] ;  /* 0x0000000614147981 */ /* 0x000ea2000c1e1b00 */
[----:B---3--:R-:W-:Y:S01]  /*0c60*/  DFMA R22, R10, R24, R22 ;  /* 0x000000180a16722b */ /* 0x008fe20000000016 */
[----:B------:R-:W-:-:S07]  /*0c70*/  IADD3 R25, PT, PT, R3, -0x6, RZ ;  /* 0xfffffffa03197810 */ /* 0x000fce0007ffe0ff */
[----:B----4-:R-:W-:Y:S01]  /*0c80*/  DFMA R18, R10, R22, R18 ;  /* 0x000000160a12722b */ /* 0x010fe20000000012 */
[----:B------:R-:W-:Y:S01]  /*0c90*/  IMAD.WIDE.U32 R22, R25, 0x8, R14 ;  /* 0x0000000819167825 */ /* 0x000fe200078e000e */
[----:B------:R-:W-:-:S05]  /*0ca0*/  IADD3 R25, PT, PT, R3, -0x7, RZ ;  /* 0xfffffff903197810 */ /* 0x000fca0007ffe0ff */
[----:B------:R-:W3:Y:S01]  /*0cb0*/  LDG.E.64 R22, desc[UR6][R22.64] ;  /* 0x0000000616167981 */ /* 0x000ee2000c1e1b00 */
[----:B------:R-:W-:Y:S01]  /*0cc0*/  DFMA R16, R10, R18, R16 ;  /* 0x000000120a10722b */ /* 0x000fe20000000010 */
[----:B------:R-:W-:-:S04]  /*0cd0*/  IMAD.WIDE.U32 R18, R25, 0x8, R14 ;  /* 0x0000000819127825 */ /* 0x000fc800078e000e */
[----:B------:R-:W-:Y:S02]  /*0ce0*/  VIADD R25, R3, 0xfffffff8 ;  /* 0xfffffff803197836 */ /* 0x000fe40000000000 */
[----:B------:R-:W4:Y:S01]  /*0cf0*/  LDG.E.64 R18, desc[UR6][R18.64] ;  /* 0x0000000612127981 */ /* 0x000f22000c1e1b00 */
[----:B--2---:R-:W-:Y:S01]  /*0d00*/  DFMA R16, R10, R16, R12 ;  /* 0x000000100a10722b */ /* 0x004fe2000000000c */
[----:B------:R-:W-:Y:S01]  /*0d10*/  IMAD.WIDE.U32 R12, R25, 0x8, R14 ;  /* 0x00000008190c7825 */ /* 0x000fe200078e000e */
[----:B------:R-:W-:-:S05]  /*0d20*/  IADD3 R25, PT, PT, R3, -0x9, RZ ;  /* 0xfffffff703197810 */ /* 0x000fca0007ffe0ff */
[----:B------:R-:W2:Y:S01]  /*0d30*/  LDG.E.64 R12, desc[UR6][R12.64] ;  /* 0x000000060c0c7981 */ /* 0x000ea2000c1e1b00 */
[----:B------:R-:W-:Y:S01]  /*0d40*/  DFMA R20, R10, R16, R20 ;  /* 0x000000100a14722b */ /* 0x000fe20000000014 */
[----:B------:R-:W-:Y:S01]  /*0d50*/  IMAD.WIDE.U32 R16, R25, 0x8, R14 ;  /* 0x0000000819107825 */ /* 0x000fe200078e000e */
[----:B------:R-:W-:-:S05]  /*0d60*/  IADD3 R25, PT, PT, R3, -0xa, RZ ;  /* 0xfffffff603197810 */ /* 0x000fca0007ffe0ff */
[----:B------:R-:W2:Y:S01]  /*0d70*/  LDG.E.64 R16, desc[UR6][R16.64] ;  /* 0x0000000610107981 */ /* 0x000ea2000c1e1b00 */
[----:B------:R-:W-:-:S06]  /*0d80*/  IMAD.WIDE.U32 R24, R25, 0x8, R14 ;  /* 0x0000000819187825 */ /* 0x000fcc00078e000e */
[----:B------:R-:W2:Y:S01]  /*0d90*/  LDG.E.64 R24, desc[UR6][R24.64] ;  /* 0x0000000618187981 */ /* 0x000ea2000c1e1b00 */
[----:B---3--:R-:W-:Y:S01]  /*0da0*/  DFMA R20, R10, R20, R22 ;  /* 0x000000140a14722b */ /* 0x008fe20000000016 */
[----:B------:R-:W-:-:S07]  /*0db0*/  VIADD R23, R3, 0xfffffff5 ;  /* 0xfffffff503177836 */ /* 0x000fce0000000000 */
[----:B----4-:R-:W-:Y:S01]  /*0dc0*/  DFMA R20, R10, R20, R18 ;  /* 0x000000140a14722b */ /* 0x010fe20000000012 */
[----:B------:R-:W-:Y:S01]  /*0dd0*/  IMAD.WIDE.U32 R18, R23, 0x8, R14 ;  /* 0x0000000817127825 */ /* 0x000fe200078e000e */
[----:B------:R-:W-:-:S05]  /*0de0*/  IADD3 R23, PT, PT, R3, -0xc, RZ ;  /* 0xfffffff403177810 */ /* 0x000fca0007ffe0ff */
[----:B------:R-:W3:Y:S01]  /*0df0*/  LDG.E.64 R18, desc[UR6][R18.64] ;  /* 0x0000000612127981 */ /* 0x000ee2000c1e1b00 */
[----:B--2---:R-:W-:Y:S01]  /*0e00*/  DFMA R20, R10, R20, R12 ;  /* 0x000000140a14722b */ /* 0x004fe2000000000c */
[----:B------:R-:W-:Y:S01]  /*0e10*/  IMAD.WIDE.U32 R12, R23, 0x8, R14 ;  /* 0x00000008170c7825 */ /* 0x000fe200078e000e */
[----:B------:R-:W-:-:S05]  /*0e20*/  IADD3 R23, PT, PT, R3, -0xd, RZ ;  /* 0xfffffff303177810 */ /* 0x000fca0007ffe0ff */
[----:B------:R-:W2:Y:S01]  /*0e30*/  LDG.E.64 R12, desc[UR6][R12.64] ;  /* 0x000000060c0c7981 */ /* 0x000ea2000c1e1b00 */
[----:B------:R-:W-:Y:S01]  /*0e40*/  DFMA R20, R10, R20, R16 ;  /* 0x000000140a14722b */ /* 0x000fe20000000010 */
[----:B------:R-:W-:-:S04]  /*0e50*/  IMAD.WIDE.U32 R16, R23, 0x8, R14 ;  /* 0x0000000817107825 */ /* 0x000fc800078e000e */
[----:B------:R-:W-:Y:S02]  /*0e60*/  VIADD R23, R3, 0xfffffff2 ;  /* 0xfffffff203177836 */ /* 0x000fe40000000000 */
[----:B------:R-:W4:Y:S01]  /*0e70*/  LDG.E.64 R16, desc[UR6][R16.64] ;  /* 0x0000000610107981 */ /* 0x000f22000c1e1b00 */
[----:B------:R-:W-:Y:S01]  /*0e80*/  DFMA R24, R10, R20, R24 ;  /* 0x000000140a18722b */ /* 0x000fe20000000018 */
[----:B------:R-:W-:Y:S01]  /*0e90*/  IMAD.WIDE.U32 R20, R23, 0x8, R14 ;  /* 0x0000000817147825 */ /* 0x000fe200078e000e */
[----:B------:R-:W-:-:S05]  /*0ea0*/  IADD3 R23, PT, PT, R3, -0xf, RZ ;  /* 0xfffffff103177810 */ /* 0x000fca0007ffe0ff */
[----:B------:R-:W4:Y:S01]  /*0eb0*/  LDG.E.64 R20, desc[UR6][R20.64] ;  /* 0x0000000614147981 */ /* 0x000f22000c1e1b00 */
[----:B------:R-:W-:-:S06]  /*0ec0*/  IMAD.WIDE.U32 R14, R23, 0x8, R14 ;  /* 0x00000008170e7825 */ /* 0x000fcc00078e000e */
[----:B------:R-:W4:Y:S01]  /*0ed0*/  LDG.E.64 R14, desc[UR6][R14.64] ;  /* 0x000000060e0e7981 */ /* 0x000f22000c1e1b00 */
[----:B---3--:R-:W-:Y:S01]  /*0ee0*/  DFMA R18, R10, R24, R18 ;  /* 0x000000180a12722b */ /* 0x008fe20000000012 */
[----:B------:R-:W-:Y:S01]  /*0ef0*/  UIADD3 UR4, UPT, UPT, UR4, 0x10, URZ ;  /* 0x0000001004047890 */ /* 0x000fe2000fffe0ff */
[----:B------:R-:W-:-:S05]  /*0f00*/  IADD3 R3, PT, PT, R3, -0x10, RZ ;  /* 0xfffffff003037810 */ /* 0x000fca0007ffe0ff */
[----:B------:R-:W-:Y:S01]  /*0f10*/  ISETP.NE.AND P0, PT, R26, UR4, PT ;  /* 0x000000041a007c0c */ /* 0x000fe2000bf05270 */
[----:B--2---:R-:W-:-:S08]  /*0f20*/  DFMA R12, R10, R18, R12 ;  /* 0x000000120a0c722b */ /* 0x004fd0000000000c */
[----:B----4-:R-:W-:-:S08]  /*0f30*/  DFMA R12, R10, R12, R16 ;  /* 0x0000000c0a0c722b */ /* 0x010fd00000000010 */
[----:B------:R-:W-:-:S08]  /*0f40*/  DFMA R12, R10, R12, R20 ;  /* 0x0000000c0a0c722b */ /* 0x000fd00000000014 */
[----:B------:R-:W-:Y:S01]  /*0f50*/  DFMA R24, R10, R12, R14 ;  /* 0x0000000c0a18722b */ /* 0x000fe2000000000e */
[----:B------:R-:W-:Y:S10]  /*0f60*/  @P0 BRA `(.L_x_31) ;  /* 0xfffffff800f00947 */ /* 0x000ff4000383ffff */
.L_x_30:
[----:B------:R-:W-:Y:S05]  /*0f70*/  @!P1 BRA `(.L_x_29) ;  /* 0x0000000400149947 */ /* 0x000fea0003800000 */
[----:B------:R-:W-:Y:S02]  /*0f80*/  ISETP.GE.U32.AND P0, PT, R7, 0x8, PT ;  /* 0x000000080700780c */ /* 0x000fe40003f06070 */
[----:B------:R-:W-:-:S04]  /*0f90*/  LOP3.LUT R26, R6, 0x7, RZ, 0xc0, !PT ;  /* 0x00000007061a7812 */ /* 0x000fc800078ec0ff */
[----:B------:R-:W-:-:S07]  /*0fa0*/  ISETP.NE.AND P1, PT, R26, RZ, PT ;  /* 0x000000ff1a00720c */ /* 0x000fce0003f25270 */
[----:B------:R-:W-:Y:S06]  /*0fb0*/  @!P0 BRA `(.L_x_32) ;  /* 0x0000000000848947 */ /* 0x000fec0003800000 */
[----:B------:R-:W0:Y:S01]  /*0fc0*/  LDC.64 R16, c[0x0][0x398] ;  /* 0x0000e600ff107b82 */ /* 0x000e220000000a00 */
[C---:B------:R-:W-:Y:S02]  /*0fd0*/  VIADD R21, R3.reuse, 0xffffffff ;  /* 0xffffffff03157836 */ /* 0x040fe40000000000 */
[----:B0-----:R-:W-:-:S06]  /*0fe0*/  IMAD.WIDE.U32 R22, R3, 0x8, R16 ;  /* 0x0000000803167825 */ /* 0x001fcc00078e0010 */
[----:B------:R-:W2:Y:S01]  /*0ff0*/  LDG.E.64 R22, desc[UR6][R22.64] ;  /* 0x0000000616167981 */ /* 0x000ea2000c1e1b00 */
[----:B------:R-:W-:-:S06]  /*1000*/  IMAD.WIDE.U32 R20, R21, 0x8, R16 ;  /* 0x0000000815147825 */ /* 0x000fcc00078e0010 */
[----:B------:R-:W3:Y:S01]  /*1010*/  LDG.E.64 R20, desc[UR6][R20.64] ;  /* 0x0000000614147981 */ /* 0x000ee2000c1e1b00 */
[C---:B------:R-:W-:Y:S02]  /*1020*/  IADD3 R13, PT, PT, R3.reuse, -0x2, RZ ;  /* 0xfffffffe030d7810 */ /* 0x040fe40007ffe0ff */
[----:B------:R-:W-:-:S03]  /*1030*/  IADD3 R15, PT, PT, R3, -0x3, RZ ;  /* 0xfffffffd030f7810 */ /* 0x000fc60007ffe0ff */
[----:B------:R-:W-:-:S04]  /*1040*/  IMAD.WIDE.U32 R12, R13, 0x8, R16 ;  /* 0x000000080d0c7825 */ /* 0x000fc800078e0010 */
[--C-:B------:R-:W-:Y:S02]  /*1050*/  IMAD.WIDE.U32 R14, R15, 0x8, R16.reuse ;  /* 0x000000080f0e7825 */ /* 0x100fe400078e0010 */
[----:B------:R-:W4:Y:S02]  /*1060*/  LDG.E.64 R12, desc[UR6][R12.64] ;  /* 0x000000060c0c7981 */ /* 0x000f24000c1e1b00 */
[----:B------:R-:W-:Y:S02]  /*1070*/  VIADD R19, R3, 0xfffffffc ;  /* 0xfffffffc03137836 */ /* 0x000fe40000000000 */
[----:B------:R-:W4:Y:S02]  /*1080*/  LDG.E.64 R14, desc[UR6][R14.64] ;  /* 0x000000060e0e7981 */ /* 0x000f24000c1e1b00 */
[----:B------:R-:W-:-:S06]  /*1090*/  IMAD.WIDE.U32 R18, R19, 0x8, R16 ;  /* 0x0000000813127825 */ /* 0x000fcc00078e0010 */
[----:B------:R-:W4:Y:S01]  /*10a0*/  LDG.E.64 R18, desc[UR6][R18.64] ;  /* 0x0000000612127981 */ /* 0x000f22000c1e1b00 */
[C---:B------:R-:W-:Y:S01]  /*10b0*/  IADD3 R29, PT, PT, R3.reuse, -0x6, RZ ;  /* 0xfffffffa031d7810 */ /* 0x040fe20007ffe0ff */
[----:B------:R-:W-:-:S04]  /*10c0*/  VIADD R7, R3, 0xfffffff9 ;  /* 0xfffffff903077836 */ /* 0x000fc80000000000 */
[----:B------:R-:W-:Y:S01]  /*10d0*/  IMAD.WIDE.U32 R28, R29, 0x8, R16 ;  /* 0x000000081d1c7825 */ /* 0x000fe200078e0010 */
[----:B--2--5:R-:W-:Y:S01]  /*10e0*/  DFMA R24, R10, R24, R22 ;  /* 0x000000180a18722b */ /* 0x024fe20000000016 */
[----:B------:R-:W-:-:S05]  /*10f0*/  IADD3 R23, PT, PT, R3, -0x5, RZ ;  /* 0xfffffffb03177810 */ /* 0x000fca0007ffe0ff */
[----:B------:R-:W-:-:S06]  /*1100*/  IMAD.WIDE.U32 R22, R23, 0x8, R16 ;  /* 0x0000000817167825 */ /* 0x000fcc00078e0010 */
[----:B------:R-:W2:Y:S01]  /*1110*/  LDG.E.64 R22, desc[UR6][R22.64] ;  /* 0x0000000616167981 */ /* 0x000ea2000c1e1b00 */
[C---:B---3--:R-:W-:Y:S01]  /*1120*/  DFMA R20, R10.reuse, R24, R20 ;  /* 0x000000180a14722b */ /* 0x048fe20000000014 */
[----:B------:R-:W-:Y:S02]  /*1130*/  IMAD.WIDE.U32 R16, R7, 0x8, R16 ;  /* 0x0000000807107825 */ /* 0x000fe400078e0010 */
[----:B------:R-:W3:Y:S04]  /*1140*/  LDG.E.64 R24, desc[UR6][R28.64] ;  /* 0x000000061c187981 */ /* 0x000ee8000c1e1b00 */
[----:B------:R-:W3:Y:S01]  /*1150*/  LDG.E.64 R16, desc[UR6][R16.64] ;  /* 0x0000000610107981 */ /* 0x000ee2000c1e1b00 */
[----:B----4-:R-:W-:-:S08]  /*1160*/  DFMA R12, R10, R20, R12 ;  /* 0x000000140a0c722b */ /* 0x010fd0000000000c */
[----:B------:R-:W-:-:S08]  /*1170*/  DFMA R12, R10, R12, R14 ;  /* 0x0000000c0a0c722b */ /* 0x000fd0000000000e */
[----:B------:R-:W-:Y:S01]  /*1180*/  DFMA R12, R10, R12, R18 ;  /* 0x0000000c0a0c722b */ /* 0x000fe20000000012 */
[----:B------:R-:W-:-:S07]  /*1190*/  IADD3 R3, PT, PT, R3, -0x8, RZ ;  /* 0xfffffff803037810 */ /* 0x000fce0007ffe0ff */
[----:B--2---:R-:W-:-:S08]  /*11a0*/  DFMA R12, R10, R12, R22 ;  /* 0x0000000c0a0c722b */ /* 0x004fd00000000016 */
[----:B---3--:R-:W-:-:S08]  /*11b0*/  DFMA R24, R10, R12, R24 ;  /* 0x0000000c0a18722b */ /* 0x008fd00000000018 */
[----:B------:R-:W-:-:S11]  /*11c0*/  DFMA R24, R10, R24, R16 ;  /* 0x000000180a18722b */ /* 0x000fd60000000010 */
.L_x_32:
[----:B------:R-:W-:Y:S05]  /*11d0*/  @!P1 BRA `(.L_x_29) ;  /* 0x00000000007c9947 */ /* 0x000fea0003800000 */
[----:B------:R-:W-:Y:S02]  /*11e0*/  ISETP.GE.U32.AND P0, PT, R26, 0x4, PT ;  /* 0x000000041a00780c */ /* 0x000fe40003f06070 */
[----:B------:R-:W-:-:S04]  /*11f0*/  LOP3.LUT R7, R6, 0x3, RZ, 0xc0, !PT ;  /* 0x0000000306077812 */ /* 0x000fc800078ec0ff */
[----:B------:R-:W-:-:S07]  /*1200*/  ISETP.NE.AND P1, PT, R7, RZ, PT ;  /* 0x000000ff0700720c */ /* 0x000fce0003f25270 */
[----:B------:R-:W-:Y:S06]  /*1210*/  @!P0 BRA `(.L_x_33) ;  /* 0x0000000000448947 */ /* 0x000fec0003800000 */
        /* <DEDUP_REMOVED lines=17> */
.L_x_33:
[----:B------:R-:W-:Y:S05]  /*1330*/  @!P1 BRA `(.L_x_29) ;  /* 0x0000000000249947 */ /* 0x000fea0003800000 */
[----:B------:R-:W0:Y:S01]  /*1340*/  LDC.64 R14, c[0x0][0x398] ;  /* 0x0000e600ff0e7b82 */ /* 0x000e220000000a00 */
[----:B------:R-:W-:-:S05]  /*1350*/  UMOV UR4, URZ ;  /* 0x000000ff00047c82 */ /* 0x000fca0008000000 */
.L_x_34:
[----:B0-----:R-:W-:-:S06]  /*1360*/  IMAD.WIDE.U32 R12, R3, 0x8, R14 ;  /* 0x00000008030c7825 */ /* 0x001fcc00078e000e */
[----:B------:R-:W2:Y:S01]  /*1370*/  LDG.E.64 R12, desc[UR6][R12.64] ;  /* 0x000000060c0c7981 */ /* 0x000ea2000c1e1b00 */
[----:B------:R-:W-:Y:S01]  /*1380*/  UIADD3 UR4, UPT, UPT, UR4, 0x1, URZ ;  /* 0x0000000104047890 */ /* 0x000fe2000fffe0ff */
[----:B------:R-:W-:-:S05]  /*1390*/  VIADD R3, R3, 0xffffffff ;  /* 0xffffffff03037836 */ /* 0x000fca0000000000 */
[----:B------:R-:W-:Y:S01]  /*13a0*/  ISETP.NE.AND P0, PT, R7, UR4, PT ;  /* 0x0000000407007c0c */ /* 0x000fe2000bf05270 */
[----:B--2--5:R-:W-:-:S12]  /*13b0*/  DFMA R24, R10, R24, R12 ;  /* 0x000000180a18722b */ /* 0x024fd8000000000c */
[----:B------:R-:W-:Y:S05]  /*13c0*/  @P0 BRA `(.L_x_34) ;  /* 0xfffffffc00e40947 */ /* 0x000fea000383ffff */
.L_x_29:
[----:B------:R-:W-:Y:S01]  /*13d0*/  DMUL R12, R24, R4 ;  /* 0x00000004180c7228 */ /* 0x000fe20000000000 */
[----:B------:R-:W-:Y:S07]  /*13e0*/  BSSY.RECONVERGENT B0, `(.L_x_35) ;  /* 0x000015f000007945 */ /* 0x000fee0003800200 */
[----:B------:R-:W-:Y:S01]  /*13f0*/  DSETP.GT.AND P0, PT, R12, RZ, PT ;  /* 0x000000ff0c00722a */ /* 0x000fe20003f04000 */
[----:B------:R-:W-:Y:S02]  /*1400*/  MOV R12, 0x0 ;  /* 0x00000000000c7802 */ /* 0x000fe40000000f00 */
[----:B------:R-:W-:-:S11]  /*1410*/  MOV R13, 0x40c38800 ;  /* 0x40c38800000d7802 */ /* 0x000fd60000000f00 */
[----:B------:R-:W-:Y:S05]  /*1420*/  @P0 BRA `(.L_x_36) ;  /* 0x0000001400680947 */ /* 0x000fea0003800000 */
[----:B------:R-:W-:Y:S01]  /*1430*/  DSETP.NEU.AND P0, PT, R4, RZ, PT ;  /* 0x000000ff0400722a */ /* 0x000fe20003f0d000 */
[----:B-----5:R-:W-:Y:S01]  /*1440*/  MOV R12, R8 ;  /* 0x00000008000c7202 */ /* 0x020fe20000000f00 */
[----:B------:R-:W-:-:S12]  /*1450*/  IMAD.MOV.U32 R13, RZ, RZ, R9 ;  /* 0x000000ffff0d7224 */ /* 0x000fd800078e0009 */
[----:B------:R-:W-:Y:S05]  /*1460*/  @!P0 BRA `(.L_x_36) ;  /* 0x0000001400588947 */ /* 0x000fea0003800000 */
[----:B------:R-:W-:Y:S01]  /*1470*/  DSETP.NEU.AND P0, PT, R24, RZ, PT ;  /* 0x000000ff1800722a */ /* 0x000fe20003f0d000 */
[----:B------:R-:W-:Y:S02]  /*1480*/  MOV R12, R10 ;  /* 0x0000000a000c7202 */ /* 0x000fe40000000f00 */
[----:B------:R-:W-:-:S11]  /*1490*/  MOV R13, R11 ;  /* 0x0000000b000d7202 */ /* 0x000fd60000000f00 */
[----:B------:R-:W-:Y:S05]  /*14a0*/  @!P0 BRA `(.L_x_36) ;  /* 0x0000001400488947 */ /* 0x000fea0003800000 */
[----:B------:R-:W-:Y:S01]  /*14b0*/  DADD R4, -R8, R10 ;  /* 0x0000000008047229 */ /* 0x000fe2000000010a */
[----:B------:R-:W-:Y:S01]  /*14c0*/  MOV R14, 0x88e368f1 ;  /* 0x88e368f1000e7802 */ /* 0x000fe20000000f00 */
[----:B------:R-:W-:Y:S01]  /*14d0*/  IMAD.MOV.U32 R15, RZ, RZ, 0x3ee4f8b5 ;  /* 0x3ee4f8b5ff0f7424 */ /* 0x000fe200078e00ff */
[----:B------:R-:W-:-:S05]  /*14e0*/  CS2R R12, SRZ ;  /* 0x00000000000c7805 */ /* 0x000fca000001ff00 */
[----:B------:R-:W-:-:S14]  /*14f0*/  DSETP.GT.AND P0, PT, |R4|, R14, PT ;  /* 0x0000000e0400722a */ /* 0x000fdc0003f04200 */
[----:B------:R-:W-:Y:S05]  /*1500*/  @!P0 BRA `(.L_x_36) ;  /* 0x0000001400308947 */ /* 0x000fea0003800000 */
[----:B------:R-:W-:-:S13]  /*1510*/  ISETP.GT.AND P0, PT, R2, -0x1, PT ;  /* 0xffffffff0200780c */ /* 0x000fda0003f04270 */
[----:B------:R-:W-:Y:S05]  /*1520*/  @P0 BRA `(.L_x_37) ;  /* 0x0000000000200947 */ /* 0x000fea0003800000 */
[----:B------:R-:W-:Y:S02]  /*1530*/  MOV R12, R8 ;  /* 0x00000008000c7202 */ /* 0x000fe40000000f00 */
[----:B------:R-:W-:-:S07]  /*1540*/  MOV R13, R9 ;  /* 0x00000009000d7202 */ /* 0x000fce0000000f00 */
.L_x_38:
[----:B------:R-:W-:-:S08]  /*1550*/  DADD R12, R10, R12 ;  /* 0x000000000a0c7229 */ /* 0x000fd0000000000c */
[----:B------:R-:W-:-:S08]  /*1560*/  DMUL R12, R12, 0.5 ;  /* 0x3fe000000c0c7828 */ /* 0x000fd00000000000 */
[----:B------:R-:W-:-:S08]  /*1570*/  DADD R2, R10, -R12 ;  /* 0x000000000a027229 */ /* 0x000fd0000000080c */
[----:B------:R-:W-:-:S14]  /*1580*/  DSETP.GT.AND P0, PT, |R2|, R14, PT ;  /* 0x0000000e0200722a */ /* 0x000fdc0003f04200 */
[----:B------:R-:W-:Y:S05]  /*1590*/  @P0 BRA `(.L_x_38) ;  /* 0xfffffffc00ec0947 */ /* 0x000fea000383ffff */
[----:B------:R-:W-:Y:S05]  /*15a0*/  BRA `(.L_x_36) ;  /* 0x0000001400087947 */ /* 0x000fea0003800000 */
.L_x_37:
[C---:B------:R-:W-:Y:S02]  /*15b0*/  LOP3.LUT R3, R6.reuse, 0xf, RZ, 0xc0, !PT ;  /* 0x0000000f06037812 */ /* 0x040fe400078ec0ff */
[C---:B------:R-:W-:Y:S02]  /*15c0*/  LOP3.LUT R4, R6.reuse, 0x7, RZ, 0xc0, !PT ;  /* 0x0000000706047812 */ /* 0x040fe400078ec0ff */
[----:B------:R-:W-:Y:S01]  /*15d0*/  LOP3.LUT R5, R6, 0xfffffff0, RZ, 0xc0, !PT ;  /* 0xfffffff006057812 */ /* 0x000fe200078ec0ff */
[----:B------:R-:W-:Y:S01]  /*15e0*/  VIADD R7, R3, 0xffffffff ;  /* 0xffffffff03077836 */ /* 0x000fe20000000000 */
[----:B------:R-:W-:Y:S02]  /*15f0*/  IADD3 R2, PT, PT, R2, -0x7, RZ ;  /* 0xfffffff902027810 */ /* 0x000fe40007ffe0ff */
[----:B------:R-:W-:Y:S02]  /*1600*/  LOP3.LUT R6, R6, 0x3, RZ, 0xc0, !PT ;  /* 0x0000000306067812 */ /* 0x000fe400078ec0ff */
[----:B------:R-:W-:-:S02]  /*1610*/  IADD3 R22, PT, PT, R4, -0x1, RZ ;  /* 0xffffffff04167810 */ /* 0x000fc40007ffe0ff */
[----:B------:R-:W-:-:S07]  /*1620*/  IADD3 R23, PT, PT, -R5, RZ, RZ ;  /* 0x000000ff05177210 */ /* 0x000fce0007ffe1ff */
.L_x_49:
[----:B------:R-:W0:Y:S01]  /*1630*/  LDC R14, c[0x0][0x3a0] ;  /* 0x0000e800ff0e7b82 */ /* 0x000e220000000800 */
[----:B------:R-:W-:Y:S01]  /*1640*/  DADD R12, R10, R8 ;  /* 0x000000000a0c7229 */ /* 0x000fe20000000008 */
[----:B------:R-:W-:-:S06]  /*1650*/  CS2R R18, SRZ ;  /* 0x0000000000127805 */ /* 0x000fcc000001ff00 */
[----:B------:R-:W1:Y:S01]  /*1660*/  LDC R24, c[0x0][0x3a0] ;  /* 0x0000e800ff187b82 */ /* 0x000e620000000800 */
[----:B------:R-:W-:Y:S01]  /*1670*/  DMUL R12, R12, 0.5 ;  /* 0x3fe000000c0c7828 */ /* 0x000fe20000000000 */
[----:B0-----:R-:W-:Y:S02]  /*1680*/  ISETP.GE.U32.AND P0, PT, R14, 0xf, PT ;  /* 0x0000000f0e00780c */ /* 0x001fe40003f06070 */
[----:B-1----:R-:W-:-:S11]  /*1690*/  MOV R25, R24 ;  /* 0x0000001800197202 */ /* 0x002fd60000000f00 */
[----:B------:R-:W-:Y:S05]  /*16a0*/  @!P0 BRA `(.L_x_39) ;  /* 0x0000000400208947 */ /* 0x000fea0003800000 */
[----:B------:R-:W-:Y:S01]  /*16b0*/  IMAD.MOV.U32 R26, RZ, RZ, R23 ;  /* 0x000000ffff1a7224 */ /* 0x000fe200078e0017 */
[----:B------:R-:W-:Y:S02]  /*16c0*/  MOV R25, R2 ;  /* 0x0000000200197202 */ /* 0x000fe40000000f00 */
[----:B------:R-:W-:-:S07]  /*16d0*/  CS2R R18, SRZ ;  /* 0x0000000000127805 */ /* 0x000fce000001ff00 */
.L_x_40:
[----:B------:R-:W0:Y:S01]  /*16e0*/  LDC.64 R14, c[0x0][0x398] ;  /* 0x0000e600ff0e7b82 */ /* 0x000e220000000a00 */
[C---:B------:R-:W-:Y:S02]  /*16f0*/  IADD3 R29, PT, PT, R25.reuse, 0x7, RZ ;  /* 0x00000007191d7810 */ /* 0x040fe40007ffe0ff */
[----:B------:R-:W-:-:S03]  /*1700*/  IADD3 R21, PT, PT, R25, 0x6, RZ ;  /* 0x0000000619157810 */ /* 0x000fc60007ffe0ff */
[----:B0-----:R-:W-:-:S05]  /*1710*/  IMAD.WIDE.U32 R28, R29, 0x8, R14 ;  /* 0x000000081d1c7825 */ /* 0x001fca00078e000e */
[----:B------:R-:W2:Y:S01]  /*1720*/  LDG.E.64 R16, desc[UR6][R28.64] ;  /* 0x000000061c107981 */ /* 0x000ea2000c1e1b00 */
[----:B------:R-:W-:-:S06]  /*1730*/  IMAD.WIDE.U32 R20, R21, 0x8, R14 ;  /* 0x0000000815147825 */ /* 0x000fcc00078e000e */
[----:B------:R-:W3:Y:S01]  /*1740*/  LDG.E.64 R20, desc[UR6][R20.64] ;  /* 0x0000000614147981 */ /* 0x000ee2000c1e1b00 */
[----:B--2---:R-:W-:Y:S01]  /*1750*/  DFMA R18, R18, R8, R16 ;  /* 0x000000081212722b */ /* 0x004fe20000000010 */
[----:B------:R-:W-:-:S04]  /*1760*/  VIADD R17, R25, 0x5 ;  /* 0x0000000519117836 */ /* 0x000fc80000000000 */
[----:B------:R-:W-:-:S03]  /*1770*/  IMAD.WIDE.U32 R16, R17, 0x8, R14 ;  /* 0x0000000811107825 */ /* 0x000fc600078e000e */
[----:B---3--:R-:W-:Y:S01]  /*1780*/  DFMA R20, R18, R8, R20 ;  /* 0x000000081214722b */ /* 0x008fe20000000014 */
[----:B------:R-:W-:Y:S02]  /*1790*/  IADD3 R19, PT, PT, R25, 0x4, RZ ;  /* 0x0000000419137810 */ /* 0x000fe40007ffe0ff */
[----:B------:R-:W2:Y:S03]  /*17a0*/  LDG.E.64 R16, desc[UR6][R16.64] ;  /* 0x0000000610107981 */ /* 0x000ea6000c1e1b00 */
[----:B------:R-:W-:-:S05]  /*17b0*/  IMAD.WIDE.U32 R28, R19, 0x8, R14 ;  /* 0x00000008131c7825 */ /* 0x000fca00078e000e */
[----:B------:R0:W3:Y:S01]  /*17c0*/  LDG.E.64 R18, desc[UR6][R28.64] ;  /* 0x000000061c127981 */ /* 0x0000e2000c1e1b00 */
[----:B------:R-:W-:-:S05]  /*17d0*/  IADD3 R27, PT, PT, R25, 0x3, RZ ;  /* 0x00000003191b7810 */ /* 0x000fca0007ffe0ff */
[----:B0-----:R-:W-:Y:S01]  /*17e0*/  IMAD.WIDE.U32 R28, R27, 0x8, R14 ;  /* 0x000000081b1c7825 */ /* 0x001fe200078e000e */
[----:B--2---:R-:W-:-:S08]  /*17f0*/  DFMA R16, R20, R8, R16 ;  /* 0x000000081410722b */ /* 0x004fd00000000010 */
[----:B---3--:R-:W-:Y:S02]  /*1800*/  DFMA R18, R16, R8, R18 ;  /* 0x000000081012722b */ /* 0x008fe40000000012 */
[----:B------:R0:W2:Y:S01]  /*1810*/  LDG.E.64 R16, desc[UR6][R28.64] ;  /* 0x000000061c107981 */ /* 0x0000a2000c1e1b00 */
[----:B------:R-:W-:-:S05]  /*1820*/  IADD3 R21, PT, PT, R25, 0x2, RZ ;  /* 0x0000000219157810 */ /* 0x000fca0007ffe0ff */
[----:B------:R-:W-:-:S06]  /*1830*/  IMAD.WIDE.U32 R20, R21, 0x8, R14 ;  /* 0x0000000815147825 */ /* 0x000fcc00078e000e */
[----:B------:R-:W3:Y:S01]  /*1840*/  LDG.E.64 R20, desc[UR6][R20.64] ;  /* 0x0000000614147981 */ /* 0x000ee2000c1e1b00 */
[----:B0-----:R-:W-:Y:S01]  /*1850*/  IMAD.WIDE.U32 R28, R25, 0x8, R14 ;  /* 0x00000008191c7825 */ /* 0x001fe200078e000e */
[----:B--2---:R-:W-:-:S03]  /*1860*/  DFMA R18, R18, R8, R16 ;  /* 0x000000081212722b */ /* 0x004fc60000000010 */
[----:B------:R-:W-:-:S04]  /*1870*/  VIADD R17, R25, 0x1 ;  /* 0x0000000119117836 */ /* 0x000fc80000000000 */
[----:B------:R-:W-:-:S06]  /*1880*/  IMAD.WIDE.U32 R16, R17, 0x8, R14 ;  /* 0x0000000811107825 */ /* 0x000fcc00078e000e */
[----:B------:R-:W2:Y:S01]  /*1890*/  LDG.E.64 R16, desc[UR6][R16.64] ;  /* 0x0000000610107981 */ /* 0x000ea2000c1e1b00 */
[----:B---3--:R-:W-:-:S03]  /*18a0*/  DFMA R20, R18, R8, R20 ;  /* 0x000000081214722b */ /* 0x008fc60000000014 */
[----:B------:R0:W3:Y:S01]  /*18b0*/  LDG.E.64 R18, desc[UR6][R28.64] ;  /* 0x000000061c127981 */ /* 0x0000e2000c1e1b00 */
[----:B------:R-:W-:-:S05]  /*18c0*/  IADD3 R27, PT, PT, R25, -0x1, RZ ;  /* 0xffffffff191b7810 */ /* 0x000fca0007ffe0ff */
[----:B0-----:R-:W-:Y:S01]  /*18d0*/  IMAD.WIDE.U32 R28, R27, 0x8, R14 ;  /* 0x000000081b1c7825 */ /* 0x001fe200078e000e */
[----:B--2---:R-:W-:Y:S01]  /*18e0*/  DFMA R16, R20, R8, R16 ;  /* 0x000000081410722b */ /* 0x004fe20000000010 */
[----:B------:R-:W-:-:S07]  /*18f0*/  IADD3 R21, PT, PT, R25, -0x2, RZ ;  /* 0xfffffffe19157810 */ /* 0x000fce0007ffe0ff */
[----:B---3--:R-:W-:Y:S02]  /*1900*/  DFMA R18, R16, R8, R18 ;  /* 0x000000081012722b */ /* 0x008fe40000000012 */
[----:B------:R-:W2:Y:S01]  /*1910*/  LDG.E.64 R16, desc[UR6][R28.64] ;  /* 0x000000061c107981 */ /* 0x000ea2000c1e1b00 */
[----:B------:R-:W-:-:S06]  /*1920*/  IMAD.WIDE.U32 R20, R21, 0x8, R14 ;  /* 0x0000000815147825 */ /* 0x000fcc00078e000e */
[----:B------:R-:W3:Y:S01]  /*1930*/  LDG.E.64 R20, desc[UR6][R20.64] ;  /* 0x0000000614147981 */ /* 0x000ee2000c1e1b00 */
[----:B--2---:R-:W-:Y:S01]  /*1940*/  DFMA R16, R18, R8, R16 ;  /* 0x000000081210722b */ /* 0x004fe20000000010 */
[----:B------:R-:W-:-:S05]  /*1950*/  IADD3 R19, PT, PT, R25, -0x3, RZ ;  /* 0xfffffffd19137810 */ /* 0x000fca0007ffe0ff */
[--C-:B------:R-:W-:Y:S02]  /*1960*/  IMAD.WIDE.U32 R18, R19, 0x8, R14.reuse ;  /* 0x0000000813127825 */ /* 0x100fe400078e000e */
[----:B---3--:R-:W-:Y:S02]  /*1970*/  DFMA R20, R16, R8, R20 ;  /* 0x000000081014722b */ /* 0x008fe40000000014 */
[----:B------:R-:W-:Y:S02]  /*1980*/  VIADD R17, R25, 0xfffffffc ;  /* 0xfffffffc19117836 */ /* 0x000fe40000000000 */
[----:B------:R-:W2:Y:S02]  /*1990*/  LDG.E.64 R18, desc[UR6][R18.64] ;  /* 0x0000000612127981 */ /* 0x000ea4000c1e1b00 */
[----:B------:R-:W-:-:S05]  /*19a0*/  IMAD.WIDE.U32 R28, R17, 0x8, R14 ;  /* 0x00000008111c7825 */ /* 0x000fca00078e000e */
[----:B------:R0:W3:Y:S01]  /*19b0*/  LDG.E.64 R16, desc[UR6][R28.64] ;  /* 0x000000061c107981 */ /* 0x0000e2000c1e1b00 */
[----:B------:R-:W-:-:S05]  /*19c0*/  IADD3 R27, PT, PT, R25, -0x5, RZ ;  /* 0xfffffffb191b7810 */ /* 0x000fca0007ffe0ff */
[----:B0-----:R-:W-:Y:S01]  /*19d0*/  IMAD.WIDE.U32 R28, R27, 0x8, R14 ;  /* 0x000000081b1c7825 */ /* 0x001fe200078e000e */
[----:B--2---:R-:W-:-:S08]  /*19e0*/  DFMA R18, R20, R8, R18 ;  /* 0x000000081412722b */ /* 0x004fd00000000012 */
[----:B---3--:R-:W-:Y:S02]  /*19f0*/  DFMA R16, R18, R8, R16 ;  /* 0x000000081210722b */ /* 0x008fe40000000010 */
[----:B------:R-:W2:Y:S01]  /*1a00*/  LDG.E.64 R18, desc[UR6][R28.64] ;  /* 0x000000061c127981 */ /* 0x000ea2000c1e1b00 */
[----:B------:R-:W-:-:S05]  /*1a10*/  IADD3 R21, PT, PT, R25, -0x6, RZ ;  /* 0xfffffffa19157810 */ /* 0x000fca0007ffe0ff */
[----:B------:R-:W-:-:S06]  /*1a20*/  IMAD.WIDE.U32 R20, R21, 0x8, R14 ;  /* 0x0000000815147825 */ /* 0x000fcc00078e000e */
[----:B------:R-:W3:Y:S01]  /*1a30*/  LDG.E.64 R20, desc[UR6][R20.64] ;  /* 0x0000000614147981 */ /* 0x000ee2000c1e1b00 */
[C---:B------:R-:W-:Y:S01]  /*1a40*/  VIADD R27, R25.reuse, 0xfffffff8 ;  /* 0xfffffff8191b7836 */ /* 0x040fe20000000000 */
[----:B--2---:R-:W-:Y:S01]  /*1a50*/  DFMA R18, R16, R8, R18 ;  /* 0x000000081012722b */ /* 0x004fe20000000012 */
[----:B------:R-:W-:-:S05]  /*1a60*/  IADD3 R17, PT, PT, R25, -0x7, RZ ;  /* 0xfffffff919117810 */ /* 0x000fca0007ffe0ff */
[----:B------:R-:W-:-:S04]  /*1a70*/  IMAD.WIDE.U32 R16, R17, 0x8, R14 ;  /* 0x0000000811107825 */ /* 0x000fc800078e000e */
[----:B------:R-:W-:Y:S02]  /*1a80*/  IMAD.WIDE.U32 R14, R27, 0x8, R14 ;  /* 0x000000081b0e7825 */ /* 0x000fe400078e000e */
[----:B------:R-:W2:Y:S04]  /*1a90*/  LDG.E.64 R16, desc[UR6][R16.64] ;  /* 0x0000000610107981 */ /* 0x000ea8000c1e1b00 */
[----:B------:R-:W4:Y:S01]  /*1aa0*/  LDG.E.64 R14, desc[UR6][R14.64] ;  /* 0x000000060e0e7981 */ /* 0x000f22000c1e1b00 */
[----:B------:R-:W-:Y:S01]  /*1ab0*/  IADD3 R26, PT, PT, R26, 0x10, RZ ;  /* 0x000000101a1a7810 */ /* 0x000fe20007ffe0ff */
[----:B---3--:R-:W-:-:S03]  /*1ac0*/  DFMA R18, R18, R8, R20 ;  /* 0x000000081212722b */ /* 0x008fc60000000014 */
[----:B------:R-:W-:Y:S02]  /*1ad0*/  ISETP.NE.AND P1, PT, R26, RZ, PT ;  /* 0x000000ff1a00720c */ /* 0x000fe40003f25270 */
[----:B------:R-:W-:-:S03]  /*1ae0*/  IADD3 R25, PT, PT, R25, -0x10, RZ ;  /* 0xfffffff019197810 */ /* 0x000fc60007ffe0ff */
[----:B--2---:R-:W-:-:S08]  /*1af0*/  DFMA R18, R18, R8, R16 ;  /* 0x000000081212722b */ /* 0x004fd00000000010 */
[----:B----4-:R-:W-:Y:S01]  /*1b00*/  DFMA R18, R18, R8, R14 ;  /* 0x000000081212722b */ /* 0x010fe2000000000e */
[----:B------:R-:W-:Y:S10]  /*1b10*/  @P1 BRA `(.L_x_40) ;  /* 0xfffffff800f01947 */ /* 0x000ff4000383ffff */
[----:B------:R-:W-:-:S07]  /*1b20*/  IADD3 R25, PT, PT, R25, 0x7, RZ ;  /* 0x0000000719197810 */ /* 0x000fce0007ffe0ff */
.L_x_39:
[----:B------:R-:W-:-:S13]  /*1b30*/  ISETP.NE.AND P1, PT, R3, RZ, PT ;  /* 0x000000ff0300720c */ /* 0x000fda0003f25270 */
[----:B------:R-:W-:Y:S05]  /*1b40*/  @!P1 BRA `(.L_x_41) ;  /* 0x0000000400249947 */ /* 0x000fea0003800000 */
[----:B------:R-:W-:Y:S02]  /*1b50*/  ISETP.GE.U32.AND P2, PT, R7, 0x7, PT ;  /* 0x000000070700780c */ /* 0x000fe40003f46070 */
[----:B------:R-:W-:-:S11]  /*1b60*/  ISETP.NE.AND P3, PT, R4, RZ, PT ;  /* 0x000000ff0400720c */ /* 0x000fd60003f65270 */
[----:B------:R-:W-:Y:S05]  /*1b70*/  @!P2 BRA `(.L_x_42) ;  /* 0x000000000084a947 */ /* 0x000fea0003800000 */
[----:B------:R-:W0:Y:S02]  /*1b80*/  LDC.64 R14, c[0x0][0x398] ;  /* 0x0000e600ff0e7b82 */ /* 0x000e240000000a00 */
[----:B0-----:R-:W-:-:S05]  /*1b90*/  IMAD.WIDE.U32 R28, R25, 0x8, R14 ;  /* 0x00000008191c7825 */ /* 0x001fca00078e000e */
[----:B------:R-:W2:Y:S01]  /*1ba0*/  LDG.E.64 R20, desc[UR6][R28.64] ;  /* 0x000000061c147981 */ /* 0x000ea2000c1e1b00 */
[----:B------:R-:W-:-:S04]  /*1bb0*/  VIADD R27, R25, 0xffffffff ;  /* 0xffffffff191b7836 */ /* 0x000fc80000000000 */
[----:B------:R-:W-:-:S05]  /*1bc0*/  IMAD.WIDE.U32 R26, R27, 0x8, R14 ;  /* 0x000000081b1a7825 */ /* 0x000fca00078e000e */
[----:B------:R-:W3:Y:S01]  /*1bd0*/  LDG.E.64 R16, desc[UR6][R26.64] ;  /* 0x000000061a107981 */ /* 0x000ee2000c1e1b00 */
[----:B--2---:R-:W-:Y:S01]  /*1be0*/  DFMA R20, R18, R8, R20 ;  /* 0x000000081214722b */ /* 0x004fe20000000014 */
[----:B------:R-:W-:-:S05]  /*1bf0*/  IADD3 R19, PT, PT, R25, -0x2, RZ ;  /* 0xfffffffe19137810 */ /* 0x000fca0007ffe0ff */
[----:B------:R-:W-:-:S06]  /*1c00*/  IMAD.WIDE.U32 R18, R19, 0x8, R14 ;  /* 0x0000000813127825 */ /* 0x000fcc00078e000e */
[----:B------:R-:W2:Y:S01]  /*1c10*/  LDG.E.64 R18, desc[UR6][R18.64] ;  /* 0x0000000612127981 */ /* 0x000ea2000c1e1b00 */
[----:B---3--:R-:W-:Y:S01]  /*1c20*/  DFMA R16, R20, R8, R16 ;  /* 0x000000081410722b */ /* 0x008fe20000000010 */
[C---:B------:R-:W-:Y:S02]  /*1c30*/  IADD3 R21, PT, PT, R25.reuse, -0x3, RZ ;  /* 0xfffffffd19157810 */ /* 0x040fe40007ffe0ff */
[----:B------:R-:W-:-:S03]  /*1c40*/  IADD3 R29, PT, PT, R25, -0x4, RZ ;  /* 0xfffffffc191d7810 */ /* 0x000fc60007ffe0ff */
[----:B------:R-:W-:-:S04]  /*1c50*/  IMAD.WIDE.U32 R26, R21, 0x8, R14 ;  /* 0x00000008151a7825 */ /* 0x000fc800078e000e */
[----:B------:R-:W-:-:S05]  /*1c60*/  IMAD.WIDE.U32 R28, R29, 0x8, R14 ;  /* 0x000000081d1c7825 */ /* 0x000fca00078e000e */
[----:B------:R-:W3:Y:S01]  /*1c70*/  LDG.E.64 R20, desc[UR6][R28.64] ;  /* 0x000000061c147981 */ /* 0x000ee2000c1e1b00 */
[----:B--2---:R-:W-:-:S03]  /*1c80*/  DFMA R18, R16, R8, R18 ;  /* 0x000000081012722b */ /* 0x004fc60000000012 */
[----:B------:R0:W2:Y:S02]  /*1c90*/  LDG.E.64 R16, desc[UR6][R26.64] ;  /* 0x000000061a107981 */ /* 0x0000a4000c1e1b00 */
[----:B0-----:R-:W-:-:S04]  /*1ca0*/  VIADD R27, R25, 0xfffffffb ;  /* 0xfffffffb191b7836 */ /* 0x001fc80000000000 */
[----:B------:R-:W-:Y:S01]  /*1cb0*/  IMAD.WIDE.U32 R26, R27, 0x8, R14 ;  /* 0x000000081b1a7825 */ /* 0x000fe200078e000e */
[----:B------:R-:W-:Y:S01]  /*1cc0*/  IADD3 R29, PT, PT, R25, -0x7, RZ ;  /* 0xfffffff9191d7810 */ /* 0x000fe20007ffe0ff */
[----:B--2---:R-:W-:-:S03]  /*1cd0*/  DFMA R16, R18, R8, R16 ;  /* 0x000000081210722b */ /* 0x004fc60000000010 */
[----:B------:R-:W2:Y:S05]  /*1ce0*/  LDG.E.64 R18, desc[UR6][R26.64] ;  /* 0x000000061a127981 */ /* 0x000eaa000c1e1b00 */
[----:B---3--:R-:W-:Y:S01]  /*1cf0*/  DFMA R20, R16, R8, R20 ;  /* 0x000000081014722b */ /* 0x008fe20000000014 */
[----:B------:R-:W-:-:S05]  /*1d00*/  IADD3 R17, PT, PT, R25, -0x6, RZ ;  /* 0xfffffffa19117810 */ /* 0x000fca0007ffe0ff */
[----:B------:R-:W-:-:S04]  /*1d10*/  IMAD.WIDE.U32 R16, R17, 0x8, R14 ;  /* 0x0000000811107825 */ /* 0x000fc800078e000e */
[----:B------:R-:W-:Y:S02]  /*1d20*/  IMAD.WIDE.U32 R14, R29, 0x8, R14 ;  /* 0x000000081d0e7825 */ /* 0x000fe400078e000e */
[----:B------:R-:W3:Y:S04]  /*1d30*/  LDG.E.64 R16, desc[UR6][R16.64] ;  /* 0x0000000610107981 */ /* 0x000ee8000c1e1b00 */
[----:B------:R-:W4:Y:S01]  /*1d40*/  LDG.E.64 R14, desc[UR6][R14.64] ;  /* 0x000000060e0e7981 */ /* 0x000f22000c1e1b00 */
[----:B------:R-:W-:Y:S01]  /*1d50*/  IADD3 R25, PT, PT, R25, -0x8, RZ ;  /* 0xfffffff819197810 */ /* 0x000fe20007ffe0ff */
[----:B--2---:R-:W-:-:S08]  /*1d60*/  DFMA R18, R20, R8, R18 ;  /* 0x000000081412722b */ /* 0x004fd00000000012 */
[----:B---3--:R-:W-:-:S08]  /*1d70*/  DFMA R18, R18, R8, R16 ;  /* 0x000000081212722b */ /* 0x008fd00000000010 */
[----:B----4-:R-:W-:-:S11]  /*1d80*/  DFMA R18, R18, R8, R14 ;  /* 0x000000081212722b */ /* 0x010fd6000000000e */
.L_x_42:
[----:B------:R-:W-:Y:S05]  /*1d90*/  @!P3 BRA `(.L_x_41) ;  /* 0x000000000090b947 */ /* 0x000fea0003800000 */
[----:B------:R-:W-:Y:S02]  /*1da0*/  ISETP.GE.U32.AND P2, PT, R22, 0x3, PT ;  /* 0x000000031600780c */ /* 0x000fe40003f46070 */
[----:B------:R-:W-:-:S11]  /*1db0*/  ISETP.NE.AND P3, PT, R6, RZ, PT ;  /* 0x000000ff0600720c */ /* 0x000fd60003f65270 */
[----:B------:R-:W-:Y:S05]  /*1dc0*/  @!P2 BRA `(.L_x_43) ;  /* 0x000000000044a947 */ /* 0x000fea0003800000 */
[----:B------:R-:W0:Y:S02]  /*1dd0*/  LDC.64 R14, c[0x0][0x398] ;  /* 0x0000e600ff0e7b82 */ /* 0x000e240000000a00 */
[----:B0-----:R-:W-:-:S05]  /*1de0*/  IMAD.WIDE.U32 R28, R25, 0x8, R14 ;  /* 0x00000008191c7825 */ /* 0x001fca00078e000e */
[----:B------:R-:W2:Y:S01]  /*1df0*/  LDG.E.64 R20, desc[UR6][R28.64] ;  /* 0x000000061c147981 */ /* 0x000ea2000c1e1b00 */
[C---:B------:R-:W-:Y:S01]  /*1e00*/  VIADD R27, R25.reuse, 0xffffffff ;  /* 0xffffffff191b7836 */ /* 0x040fe20000000000 */
[----:B------:R-:W-:-:S03]  /*1e10*/  IADD3 R17, PT, PT, R25, -0x2, RZ ;  /* 0xfffffffe19117810 */ /* 0x000fc60007ffe0ff */
[----:B------:R-:W-:-:S04]  /*1e20*/  IMAD.WIDE.U32 R26, R27, 0x8, R14 ;  /* 0x000000081b1a7825 */ /* 0x000fc800078e000e */
[----:B------:R-:W-:-:S06]  /*1e30*/  IMAD.WIDE.U32 R16, R17, 0x8, R14 ;  /* 0x0000000811107825 */ /* 0x000fcc00078e000e */
[----:B------:R-:W3:Y:S01]  /*1e40*/  LDG.E.64 R16, desc[UR6][R16.64] ;  /* 0x0000000610107981 */ /* 0x000ee2000c1e1b00 */
[----:B--2---:R-:W-:-:S03]  /*1e50*/  DFMA R20, R18, R8, R20 ;  /* 0x000000081214722b */ /* 0x004fc60000000014 */
[----:B------:R0:W2:Y:S02]  /*1e60*/  LDG.E.64 R18, desc[UR6][R26.64] ;  /* 0x000000061a127981 */ /* 0x0000a4000c1e1b00 */
[----:B0-----:R-:W-:-:S05]  /*1e70*/  IADD3 R27, PT, PT, R25, -0x3, RZ ;  /* 0xfffffffd191b7810 */ /* 0x001fca0007ffe0ff */
[----:B------:R-:W-:-:S06]  /*1e80*/  IMAD.WIDE.U32 R14, R27, 0x8, R14 ;  /* 0x000000081b0e7825 */ /* 0x000fcc00078e000e */
[----:B------:R-:W4:Y:S01]  /*1e90*/  LDG.E.64 R14, desc[UR6][R14.64] ;  /* 0x000000060e0e7981 */ /* 0x000f22000c1e1b00 */
[----:B------:R-:W-:Y:S01]  /*1ea0*/  IADD3 R25, PT, PT, R25, -0x4, RZ ;  /* 0xfffffffc19197810 */ /* 0x000fe20007ffe0ff */
[----:B--2---:R-:W-:-:S08]  /*1eb0*/  DFMA R18, R20, R8, R18 ;  /* 0x000000081412722b */ /* 0x004fd00000000012 */
[----:B---3--:R-:W-:-:S08]  /*1ec0*/  DFMA R18, R18, R8, R16 ;  /* 0x000000081212722b */ /* 0x008fd00000000010 */
[----:B----4-:R-:W-:-:S11]  /*1ed0*/  DFMA R18, R18, R8, R14 ;  /* 0x000000081212722b */ /* 0x010fd6000000000e */
.L_x_43:
[----:B------:R-:W-:Y:S05]  /*1ee0*/  @!P3 BRA `(.L_x_41) ;  /* 0x00000000003cb947 */ /* 0x000fea0003800000 */
[----:B------:R-:W0:Y:S02]  /*1ef0*/  LDC.64 R14, c[0x0][0x398] ;  /* 0x0000e600ff0e7b82 */ /* 0x000e240000000a00 */
[----:B0-----:R-:W-:-:S06]  /*1f00*/  IMAD.WIDE.U32 R16, R25, 0x8, R14 ;  /* 0x0000000819107825 */ /* 0x001fcc00078e000e */
[----:B------:R-:W2:Y:S01]  /*1f10*/  LDG.E.64 R16, desc[UR6][R16.64] ;  /* 0x0000000610107981 */ /* 0x000ea2000c1e1b00 */
[----:B------:R-:W-:Y:S01]  /*1f20*/  ISETP.NE.AND P2, PT, R6, 0x1, PT ;  /* 0x000000010600780c */ /* 0x000fe20003f45270 */
[----:B--2---:R-:W-:-:S12]  /*1f30*/  DFMA R18, R18, R8, R16 ;  /* 0x000000081212722b */ /* 0x004fd80000000010 */
[----:B------:R-:W-:Y:S05]  /*1f40*/  @!P2 BRA `(.L_x_41) ;  /* 0x000000000024a947 */ /* 0x000fea0003800000 */
[----:B------:R-:W-:Y:S01]  /*1f50*/  ISETP.NE.AND P2, PT, R6, 0x2, PT ;  /* 0x000000020600780c */ /* 0x000fe20003f45270 */
[----:B------:R-:W-:-:S04]  /*1f60*/  VIADD R17, R25, 0xffffffff ;  /* 0xffffffff19117836 */ /* 0x000fc80000000000 */
[----:B------:R-:W-:-:S06]  /*1f70*/  IMAD.WIDE.U32 R16, R17, 0x8, R14 ;  /* 0x0000000811107825 */ /* 0x000fcc00078e000e */
[----:B------:R-:W2:Y:S02]  /*1f80*/  LDG.E.64 R16, desc[UR6][R16.64] ;  /* 0x0000000610107981 */ /* 0x000ea4000c1e1b00 */
[----:B------:R-:W-:-:S05]  /*1f90*/  @P2 IADD3 R21, PT, PT, R25, -0x2, RZ ;  /* 0xfffffffe19152810 */ /* 0x000fca0007ffe0ff */
[----:B------:R-:W-:-:S06]  /*1fa0*/  @P2 IMAD.WIDE.U32 R14, R21, 0x8, R14 ;  /* 0x00000008150e2825 */ /* 0x000fcc00078e000e */
[----:B------:R-:W3:Y:S01]  /*1fb0*/  @P2 LDG.E.64 R14, desc[UR6][R14.64] ;  /* 0x000000060e0e2981 */ /* 0x000ee2000c1e1b00 */
[----:B--2---:R-:W-:-:S08]  /*1fc0*/  DFMA R18, R18, R8, R16 ;  /* 0x000000081212722b */ /* 0x004fd00000000010 */
[----:B---3--:R-:W-:-:S11]  /*1fd0*/  @P2 DFMA R18, R18, R8, R14 ;  /* 0x000000081212222b */ /* 0x008fd6000000000e */
.L_x_41:
[----:B------:R-:W-:Y:S02]  /*1fe0*/  MOV R27, R24 ;  /* 0x00000018001b7202 */ /* 0x000fe40000000f00 */
[----:B------:R-:W-:Y:S01]  /*1ff0*/  CS2R R14, SRZ ;  /* 0x00000000000e7805 */ /* 0x000fe2000001ff00 */
[----:B------:R-:W-:Y:S06]  /*2000*/  @!P0 BRA `(.L_x_44) ;  /* 0x00000004001c8947 */ /* 0x000fec0003800000 */
[----:B------:R-:W-:Y:S01]  /*2010*/  MOV R27, R24 ;  /* 0x00000018001b7202 */ /* 0x000fe20000000f00 */
[----:B------:R-:W-:Y:S01]  /*2020*/  IMAD.MOV.U32 R24, RZ, RZ, RZ ;  /* 0x000000ffff187224 */ /* 0x000fe200078e00ff */
[----:B------:R-:W-:-:S07]  /*2030*/  CS2R R14, SRZ ;  /* 0x00000000000e7805 */ /* 0x000fce000001ff00 */
.L_x_45:
[----:B------:R-:W0:Y:S02]  /*2040*/  LDC.64 R16, c[0x0][0x398] ;  /* 0x0000e600ff107b82 */ /* 0x000e240000000a00 */
[----:B0-----:R-:W-:-:S06]  /*2050*/  IMAD.WIDE.U32 R20, R27, 0x8, R16 ;  /* 0x000000081b147825 */ /* 0x001fcc00078e0010 */
[----:B------:R-:W2:Y:S01]  /*2060*/  LDG.E.64 R20, desc[UR6][R20.64] ;  /* 0x0000000614147981 */ /* 0x000ea2000c1e1b00 */
[----:B------:R-:W-:-:S05]  /*2070*/  IADD3 R29, PT, PT, R27, -0x1, RZ ;  /* 0xffffffff1b1d7810 */ /* 0x000fca0007ffe0ff */
[----:B------:R-:W-:Y:S01]  /*2080*/  IMAD.WIDE.U32 R28, R29, 0x8, R16 ;  /* 0x000000081d1c7825 */ /* 0x000fe200078e0010 */
[----:B------:R-:W-:Y:S01]  /*2090*/  IADD3 R25, PT, PT, R27, -0x2, RZ ;  /* 0xfffffffe1b197810 */ /* 0x000fe20007ffe0ff */
[----:B--2---:R-:W-:-:S03]  /*20a0*/  DFMA R14, R12, R14, R20 ;  /* 0x0000000e0c0e722b */ /* 0x004fc60000000014 */
[----:B------:R0:W2:Y:S02]  /*20b0*/  LDG.E.64 R20, desc[UR6][R28.64] ;  /* 0x000000061c147981 */ /* 0x0000a4000c1e1b00 */
[----:B0-----:R-:W-:-:S03]  /*20c0*/  IMAD.WIDE.U32 R28, R25, 0x8, R16 ;  /* 0x00000008191c7825 */ /* 0x001fc600078e0010 */
[----:B--2---:R-:W-:Y:S02]  /*20d0*/  DFMA R20, R12, R14, R20 ;  /* 0x0000000e0c14722b */ /* 0x004fe40000000014 */
[----:B------:R0:W2:Y:S01]  /*20e0*/  LDG.E.64 R14, desc[UR6][R28.64] ;  /* 0x000000061c0e7981 */ /* 0x0000a2000c1e1b00 */
[----:B------:R-:W-:-:S05]  /*20f0*/  IADD3 R25, PT, PT, R27, -0x3, RZ ;  /* 0xfffffffd1b197810 */ /* 0x000fca0007ffe0ff */
[----:B0-----:R-:W-:Y:S01]  /*2100*/  IMAD.WIDE.U32 R28, R25, 0x8, R16 ;  /* 0x00000008191c7825 */ /* 0x001fe200078e0010 */
[----:B--2---:R-:W-:-:S04]  /*2110*/  DFMA R14, R12, R20, R14 ;  /* 0x000000140c0e722b */ /* 0x004fc8000000000e */
[----:B------:R0:W2:Y:S01]  /*2120*/  LDG.E.64 R20, desc[UR6][R28.64] ;  /* 0x000000061c147981 */ /* 0x0000a2000c1e1b00 */
[----:B------:R-:W-:-:S04]  /*2130*/  VIADD R25, R27, 0xfffffffc ;  /* 0xfffffffc1b197836 */ /* 0x000fc80000000000 */
[----:B0-----:R-:W-:Y:S01]  /*2140*/  IMAD.WIDE.U32 R28, R25, 0x8, R16 ;  /* 0x00000008191c7825 */ /* 0x001fe200078e0010 */
[----:B--2---:R-:W-:-:S04]  /*2150*/  DFMA R20, R12, R14, R20 ;  /* 0x0000000e0c14722b */ /* 0x004fc80000000014 */
[----:B------:R0:W2:Y:S01]  /*2160*/  LDG.E.64 R14, desc[UR6][R28.64] ;  /* 0x000000061c0e7981 */ /* 0x0000a2000c1e1b00 */
[----:B------:R-:W-:-:S05]  /*2170*/  IADD3 R25, PT, PT, R27, -0x5, RZ ;  /* 0xfffffffb1b197810 */ /* 0x000fca0007ffe0ff */
        /* <DEDUP_REMOVED lines=30> */
[----:B------:R-:W2:Y:S01]  /*2360*/  LDG.E.64 R14, desc[UR6][R28.64] ;  /* 0x000000061c0e7981 */ /* 0x000ea2000c1e1b00 */
[----:B------:R-:W-:-:S03]  /*2370*/  IADD3 R25, PT, PT, R27, -0xd, RZ ;  /* 0xfffffff31b197810 */ /* 0x000fc60007ffe0ff */
[----:B--2---:R-:W-:Y:S02]  /*2380*/  DFMA R14, R12, R20, R14 ;  /* 0x000000140c0e722b */ /* 0x004fe4000000000e */
[----:B------:R-:W-:-:S06]  /*2390*/  IMAD.WIDE.U32 R20, R25, 0x8, R16 ;  /* 0x0000000819147825 */ /* 0x000fcc00078e0010 */
[----:B------:R-:W2:Y:S01]  /*23a0*/  LDG.E.64 R20, desc[UR6][R20.64] ;  /* 0x0000000614147981 */ /* 0x000ea2000c1e1b00 */
[----:B------:R-:W-:-:S05]  /*23b0*/  IADD3 R25, PT, PT, R27, -0xe, RZ ;  /* 0xfffffff21b197810 */ /* 0x000fca0007ffe0ff */
[----:B------:R-:W-:Y:S01]  /*23c0*/  IMAD.WIDE.U32 R28, R25, 0x8, R16 ;  /* 0x00000008191c7825 */ /* 0x000fe200078e0010 */
[----:B------:R-:W-:-:S05]  /*23d0*/  IADD3 R25, PT, PT, R27, -0xf, RZ ;  /* 0xfffffff11b197810 */ /* 0x000fca0007ffe0ff */
[----:B------:R-:W-:-:S06]  /*23e0*/  IMAD.WIDE.U32 R16, R25, 0x8, R16 ;  /* 0x0000000819107825 */ /* 0x000fcc00078e0010 */
[----:B------:R-:W3:Y:S01]  /*23f0*/  LDG.E.64 R16, desc[UR6][R16.64] ;  /* 0x0000000610107981 */ /* 0x000ee2000c1e1b00 */
[----:B--2---:R-:W-:-:S03]  /*2400*/  DFMA R20, R12, R14, R20 ;  /* 0x0000000e0c14722b */ /* 0x004fc60000000014 */
[----:B------:R-:W2:Y:S01]  /*2410*/  LDG.E.64 R14, desc[UR6][R28.64] ;  /* 0x000000061c0e7981 */ /* 0x000ea2000c1e1b00 */
[----:B------:R-:W-:-:S05]  /*2420*/  VIADD R24, R24, 0x10 ;  /* 0x0000001018187836 */ /* 0x000fca0000000000 */
[----:B------:R-:W-:Y:S02]  /*2430*/  ISETP.NE.AND P0, PT, R24, R5, PT ;  /* 0x000000051800720c */ /* 0x000fe40003f05270 */
[----:B------:R-:W-:Y:S01]  /*2440*/  IADD3 R27, PT, PT, R27, -0x10, RZ ;  /* 0xfffffff01b1b7810 */ /* 0x000fe20007ffe0ff */
[----:B--2---:R-:W-:-:S08]  /*2450*/  DFMA R14, R12, R20, R14 ;  /* 0x000000140c0e722b */ /* 0x004fd0000000000e */
[----:B---3--:R-:W-:Y:S02]  /*2460*/  DFMA R14, R12, R14, R16 ;  /* 0x0000000e0c0e722b */ /* 0x008fe40000000010 */
[----:B------:R-:W-:Y:S09]  /*2470*/  @P0 BRA `(.L_x_45) ;  /* 0xfffffff800f00947 */ /* 0x000ff2000383ffff */
.L_x_44:
[----:B------:R-:W-:Y:S05]  /*2480*/  @!P1 BRA `(.L_x_46) ;  /* 0x0000000400249947 */ /* 0x000fea0003800000 */
[----:B------:R-:W-:Y:S02]  /*2490*/  ISETP.GE.U32.AND P0, PT, R7, 0x7, PT ;  /* 0x000000070700780c */ /* 0x000fe40003f06070 */
[----:B------:R-:W-:-:S11]  /*24a0*/  ISETP.NE.AND P1, PT, R4, RZ, PT ;  /* 0x000000ff0400720c */ /* 0x000fd60003f25270 */
[----:B------:R-:W-:Y:S05]  /*24b0*/  @!P0 BRA `(.L_x_47) ;  /* 0x0000000000848947 */ /* 0x000fea0003800000 */
[----:B------:R-:W0:Y:S01]  /*24c0*/  LDC.64 R16, c[0x0][0x398] ;  /* 0x0000e600ff107b82 */ /* 0x000e220000000a00 */
[C---:B------:R-:W-:Y:S01]  /*24d0*/  IADD3 R21, PT, PT, R27.reuse, -0x1, RZ ;  /* 0xffffffff1b157810 */ /* 0x040fe20007ffe0ff */
[----:B0-----:R-:W-:-:S05]  /*24e0*/  IMAD.WIDE.U32 R28, R27, 0x8, R16 ;  /* 0x000000081b1c7825 */ /* 0x001fca00078e0010 */
[----:B------:R0:W2:Y:S02]  /*24f0*/  LDG.E.64 R24, desc[UR6][R28.64] ;  /* 0x000000061c187981 */ /* 0x0000a4000c1e1b00 */
[----:B0-----:R-:W-:-:S05]  /*2500*/  IMAD.WIDE.U32 R28, R21, 0x8, R16 ;  /* 0x00000008151c7825 */ /* 0x001fca00078e0010 */
[----:B------:R-:W3:Y:S01]  /*2510*/  LDG.E.64 R20, desc[UR6][R28.64] ;  /* 0x000000061c147981 */ /* 0x000ee2000c1e1b00 */
[----:B--2---:R-:W-:Y:S01]  /*2520*/  DFMA R24, R12, R14, R24 ;  /* 0x0000000e0c18722b */ /* 0x004fe20000000018 */
[----:B------:R-:W-:-:S05]  /*2530*/  IADD3 R15, PT, PT, R27, -0x2, RZ ;  /* 0xfffffffe1b0f7810 */ /* 0x000fca0007ffe0ff */
[----:B------:R-:W-:-:S06]  /*2540*/  IMAD.WIDE.U32 R14, R15, 0x8, R16 ;  /* 0x000000080f0e7825 */ /* 0x000fcc00078e0010 */
[----:B------:R-:W2:Y:S01]  /*2550*/  LDG.E.64 R14, desc[UR6][R14.64] ;  /* 0x000000060e0e7981 */ /* 0x000ea2000c1e1b00 */
[----:B---3--:R-:W-:Y:S01]  /*2560*/  DFMA R20, R12, R24, R20 ;  /* 0x000000180c14722b */ /* 0x008fe20000000014 */
[----:B------:R-:W-:-:S04]  /*2570*/  VIADD R25, R27, 0xfffffffd ;  /* 0xfffffffd1b197836 */ /* 0x000fc80000000000 */
[----:B------:R-:W-:-:S06]  /*2580*/  IMAD.WIDE.U32 R24, R25, 0x8, R16 ;  /* 0x0000000819187825 */ /* 0x000fcc00078e0010 */
[----:B------:R-:W3:Y:S01]  /*2590*/  LDG.E.64 R24, desc[UR6][R24.64] ;  /* 0x0000000618187981 */ /* 0x000ee2000c1e1b00 */
[C---:B------:R-:W-:Y:S01]  /*25a0*/  IADD3 R26, PT, PT, R27.reuse, -0x5, RZ ;  /* 0xfffffffb1b1a7810 */ /* 0x040fe20007ffe0ff */
[----:B--2---:R-:W-:Y:S01]  /*25b0*/  DFMA R14, R12, R20, R14 ;  /* 0x000000140c0e722b */ /* 0x004fe2000000000e */
[----:B------:R-:W-:-:S05]  /*25c0*/  IADD3 R21, PT, PT, R27, -0x4, RZ ;  /* 0xfffffffc1b157810 */ /* 0x000fca0007ffe0ff */
[----:B------:R-:W-:-:S05]  /*25d0*/  IMAD.WIDE.U32 R28, R21, 0x8, R16 ;  /* 0x00000008151c7825 */ /* 0x000fca00078e0010 */
[----:B------:R0:W2:Y:S01]  /*25e0*/  LDG.E.64 R20, desc[UR6][R28.64] ;  /* 0x000000061c147981 */ /* 0x0000a2000c1e1b00 */
[----:B---3--:R-:W-:Y:S01]  /*25f0*/  DFMA R24, R12, R14, R24 ;  /* 0x0000000e0c18722b */ /* 0x008fe20000000018 */
[----:B0-----:R-:W-:-:S05]  /*2600*/  IMAD.WIDE.U32 R28, R26, 0x8, R16 ;  /* 0x000000081a1c7825 */ /* 0x001fca00078e0010 */
[----:B------:R-:W3:Y:S01]  /*2610*/  LDG.E.64 R14, desc[UR6][R28.64] ;  /* 0x000000061c0e7981 */ /* 0x000ee2000c1e1b00 */
[----:B------:R-:W-:Y:S01]  /*2620*/  IADD3 R26, PT, PT, R27, -0x6, RZ ;  /* 0xfffffffa1b1a7810 */ /* 0x000fe20007ffe0ff */
[----:B--2---:R-:W-:-:S04]  /*2630*/  DFMA R20, R12, R24, R20 ;  /* 0x000000180c14722b */ /* 0x004fc80000000014 */
[----:B------:R-:W-:-:S04]  /*2640*/  IMAD.WIDE.U32 R24, R26, 0x8, R16 ;  /* 0x000000081a187825 */ /* 0x000fc800078e0010 */
[----:B------:R-:W-:-:S04]  /*2650*/  VIADD R26, R27, 0xfffffff9 ;  /* 0xfffffff91b1a7836 */ /* 0x000fc80000000000 */
[----:B------:R-:W-:Y:S01]  /*2660*/  IMAD.WIDE.U32 R16, R26, 0x8, R16 ;  /* 0x000000081a107825 */ /* 0x000fe200078e0010 */
[----:B---3--:R-:W-:-:S05]  /*2670*/  DFMA R20, R12, R20, R14 ;  /* 0x000000140c14722b */ /* 0x008fca000000000e */
[----:B------:R-:W2:Y:S04]  /*2680*/  LDG.E.64 R16, desc[UR6][R16.64] ;  /* 0x0000000610107981 */ /* 0x000ea8000c1e1b00 */
[----:B------:R-:W3:Y:S01]  /*2690*/  LDG.E.64 R14, desc[UR6][R24.64] ;  /* 0x00000006180e7981 */ /* 0x000ee2000c1e1b00 */
[----:B------:R-:W-:Y:S01]  /*26a0*/  IADD3 R27, PT, PT, R27, -0x8, RZ ;  /* 0xfffffff81b1b7810 */ /* 0x000fe20007ffe0ff */
[----:B---3--:R-:W-:-:S08]  /*26b0*/  DFMA R14, R12, R20, R14 ;  /* 0x000000140c0e722b */ /* 0x008fd0000000000e */
[----:B--2---:R-:W-:-:S11]  /*26c0*/  DFMA R14, R12, R14, R16 ;  /* 0x0000000e0c0e722b */ /* 0x004fd60000000010 */
.L_x_47:
[----:B------:R-:W-:Y:S05]  /*26d0*/  @!P1 BRA `(.L_x_46) ;  /* 0x0000000000909947 */ /* 0x000fea0003800000 */
[----:B------:R-:W-:Y:S02]  /*26e0*/  ISETP.GE.U32.AND P0, PT, R22, 0x3, PT ;  /* 0x000000031600780c */ /* 0x000fe40003f06070 */
[----:B------:R-:W-:-:S11]  /*26f0*/  ISETP.NE.AND P1, PT, R6, RZ, PT ;  /* 0x000000ff0600720c */ /* 0x000fd60003f25270 */
[----:B------:R-:W-:Y:S05]  /*2700*/  @!P0 BRA `(.L_x_48) ;  /* 0x0000000000448947 */ /* 0x000fea0003800000 */
[----:B------:R-:W0:Y:S01]  /*2710*/  LDC.64 R24, c[0x0][0x398] ;  /* 0x0000e600ff187b82 */ /* 0x000e220000000a00 */
[C---:B------:R-:W-:Y:S01]  /*2720*/  IADD3 R17, PT, PT, R27.reuse, -0x1, RZ ;  /* 0xffffffff1b117810 */ /* 0x040fe20007ffe0ff */
[----:B0-----:R-:W-:-:S05]  /*2730*/  IMAD.WIDE.U32 R28, R27, 0x8, R24 ;  /* 0x000000081b1c7825 */ /* 0x001fca00078e0018 */
[----:B------:R-:W2:Y:S01]  /*2740*/  LDG.E.64 R20, desc[UR6][R28.64] ;  /* 0x000000061c147981 */ /* 0x000ea2000c1e1b00 */
[----:B------:R-:W-:-:S06]  /*2750*/  IMAD.WIDE.U32 R16, R17, 0x8, R24 ;  /* 0x0000000811107825 */ /* 0x000fcc00078e0018 */
[----:B------:R-:W3:Y:S01]  /*2760*/  LDG.E.64 R16, desc[UR6][R16.64] ;  /* 0x0000000610107981 */ /* 0x000ee2000c1e1b00 */
[C---:B------:R-:W-:Y:S01]  /*2770*/  VIADD R26, R27.reuse, 0xfffffffd ;  /* 0xfffffffd1b1a7836 */ /* 0x040fe20000000000 */
[----:B--2---:R-:W-:Y:S01]  /*2780*/  DFMA R20, R12, R14, R20 ;  /* 0x0000000e0c14722b */ /* 0x004fe20000000014 */
[----:B------:R-:W-:-:S05]  /*2790*/  IADD3 R15, PT, PT, R27, -0x2, RZ ;  /* 0xfffffffe1b0f7810 */ /* 0x000fca0007ffe0ff */
[----:B------:R-:W-:Y:S02]  /*27a0*/  IMAD.WIDE.U32 R28, R15, 0x8, R24 ;  /* 0x000000080f1c7825 */ /* 0x000fe400078e0018 */
[----:B---3--:R-:W-:-:S03]  /*27b0*/  DFMA R20, R12, R20, R16 ;  /* 0x000000140c14722b */ /* 0x008fc60000000010 */
[----:B------:R-:W2:Y:S01]  /*27c0*/  LDG.E.64 R14, desc[UR6][R28.64] ;  /* 0x000000061c0e7981 */ /* 0x000ea2000c1e1b00 */
[----:B------:R-:W-:-:S06]  /*27d0*/  IMAD.WIDE.U32 R24, R26, 0x8, R24 ;  /* 0x000000081a187825 */ /* 0x000fcc00078e0018 */
[----:B------:R-:W3:Y:S01]  /*27e0*/  LDG.E.64 R24, desc[UR6][R24.64] ;  /* 0x0000000618187981 */ /* 0x000ee2000c1e1b00 */
[----:B------:R-:W-:Y:S01]  /*27f0*/  IADD3 R27, PT, PT, R27, -0x4, RZ ;  /* 0xfffffffc1b1b7810 */ /* 0x000fe20007ffe0ff */
[----:B--2---:R-:W-:-:S08]  /*2800*/  DFMA R14, R12, R20, R14 ;  /* 0x000000140c0e722b */ /* 0x004fd0000000000e */
[----:B---3--:R-:W-:-:S11]  /*2810*/  DFMA R14, R12, R14, R24 ;  /* 0x0000000e0c0e722b */ /* 0x008fd60000000018 */
.L_x_48:
[----:B------:R-:W-:Y:S05]  /*2820*/  @!P1 BRA `(.L_x_46) ;  /* 0x00000000003c9947 */ /* 0x000fea0003800000 */
[----:B------:R-:W0:Y:S02]  /*2830*/  LDC.64 R16, c[0x0][0x398] ;  /* 0x0000e600ff107b82 */ /* 0x000e240000000a00 */
[----:B0-----:R-:W-:-:S06]  /*2840*/  IMAD.WIDE.U32 R20, R27, 0x8, R16 ;  /* 0x000000081b147825 */ /* 0x001fcc00078e0010 */
[----:B------:R-:W2:Y:S01]  /*2850*/  LDG.E.64 R20, desc[UR6][R20.64] ;  /* 0x0000000614147981 */ /* 0x000ea2000c1e1b00 */
[----:B------:R-:W-:Y:S01]  /*2860*/  ISETP.NE.AND P0, PT, R6, 0x1, PT ;  /* 0x000000010600780c */ /* 0x000fe20003f05270 */
[----:B--2---:R-:W-:-:S12]  /*2870*/  DFMA R14, R12, R14, R20 ;  /* 0x0000000e0c0e722b */ /* 0x004fd80000000014 */
[----:B------:R-:W-:Y:S05]  /*2880*/  @!P0 BRA `(.L_x_46) ;  /* 0x0000000000248947 */ /* 0x000fea0003800000 */
[----:B------:R-:W-:Y:S02]  /*2890*/  ISETP.NE.AND P0, PT, R6, 0x2, PT ;  /* 0x000000020600780c */ /* 0x000fe40003f05270 */
[----:B------:R-:W-:-:S05]  /*28a0*/  IADD3 R21, PT, PT, R27, -0x1, RZ ;  /* 0xffffffff1b157810 */ /* 0x000fca0007ffe0ff */
[----:B------:R-:W-:-:S06]  /*28b0*/  IMAD.WIDE.U32 R20, R21, 0x8, R16 ;  /* 0x0000000815147825 */ /* 0x000fcc00078e0010 */
[----:B------:R-:W-:Y:S01]  /*28c0*/  @P0 IADD3 R27, PT, PT, R27, -0x2, RZ ;  /* 0xfffffffe1b1b0810 */ /* 0x000fe20007ffe0ff */
[----:B------:R-:W2:Y:S04]  /*28d0*/  LDG.E.64 R20, desc[UR6][R20.64] ;  /* 0x0000000614147981 */ /* 0x000ea8000c1e1b00 */
[----:B------:R-:W-:-:S06]  /*28e0*/  @P0 IMAD.WIDE.U32 R16, R27, 0x8, R16 ;  /* 0x000000081b100825 */ /* 0x000fcc00078e0010 */
[----:B------:R-:W3:Y:S01]  /*28f0*/  @P0 LDG.E.64 R16, desc[UR6][R16.64] ;  /* 0x0000000610100981 */ /* 0x000ee2000c1e1b00 */
[----:B--2---:R-:W-:-:S08]  /*2900*/  DFMA R14, R12, R14, R20 ;  /* 0x0000000e0c0e722b */ /* 0x004fd00000000014 */
[----:B---3--:R-:W-:-:S11]  /*2910*/  @P0 DFMA R14, R12, R14, R16 ;  /* 0x0000000e0c0e022b */ /* 0x008fd60000000010 */
.L_x_46:
[----:B------:R-:W-:Y:S01]  /*2920*/  DMUL R14, R14, R18 ;  /* 0x000000120e0e7228 */ /* 0x000fe20000000000 */
[----:B------:R-:W-:Y:S01]  /*2930*/  UMOV UR4, 0x88e368f1 ;  /* 0x88e368f100047882 */ /* 0x000fe20000000000 */
[----:B------:R-:W-:-:S06]  /*2940*/  UMOV UR5, 0x3ee4f8b5 ;  /* 0x3ee4f8b500057882 */ /* 0x000fcc0000000000 */
[----:B------:R-:W-:-:S06]  /*2950*/  DSETP.GEU.AND P0, PT, R14, RZ, PT ;  /* 0x000000ff0e00722a */ /* 0x000fcc0003f0e000 */
[----:B------:R-:W-:Y:S02]  /*2960*/  FSEL R9, R9, R13, !P0 ;  /* 0x0000000d09097208 */ /* 0x000fe40004000000 */
[----:B------:R-:W-:Y:S02]  /*2970*/  FSEL R8, R8, R12, !P0 ;  /* 0x0000000c08087208 */ /* 0x000fe40004000000 */
[----:B------:R-:W-:Y:S02]  /*2980*/  FSEL R10, R12, R10, !P0 ;  /* 0x0000000a0c0a7208 */ /* 0x000fe40004000000 */
[----:B------:R-:W-:-:S06]  /*2990*/  FSEL R11, R13, R11, !P0 ;  /* 0x0000000b0d0b7208 */ /* 0x000fcc0004000000 */
[----:B------:R-:W-:-:S08]  /*29a0*/  DADD R14, -R8, R10 ;  /* 0x00000000080e7229 */ /* 0x000fd0000000010a */
[----:B------:R-:W-:-:S14]  /*29b0*/  DSETP.GT.AND P0, PT, |R14|, UR4, PT ;  /* 0x000000040e007e2a */ /* 0x000fdc000bf04200 */
[----:B------:R-:W-:Y:S05]  /*29c0*/  @P0 BRA `(.L_x_49) ;  /* 0xffffffec00180947 */ /* 0x000fea000383ffff */
.L_x_36:
[----:B------:R-:W-:Y:S05]  /*29d0*/  BSYNC.RECONVERGENT B0 ;  /* 0x0000000000007941 */ /* 0x000fea0003800200 */
.L_x_35:
[----:B------:R-:W0:Y:S02]  /*29e0*/  LDC.64 R2, c[0x0][0x390] ;  /* 0x0000e400ff027b82 */ /* 0x000e240000000a00 */
[----:B0-----:R-:W-:-:S05]  /*29f0*/  IMAD.WIDE.U32 R2, R0, 0x8, R2 ;  /* 0x0000000800027825 */ /* 0x001fca00078e0002 */
[----:B------:R-:W-:Y:S01]  /*2a00*/  STG.E.64 desc[UR6][R2.64], R12 ;  /* 0x0000000c02007986 */ /* 0x000fe2000c101b06 */
[----:B------:R-:W-:Y:S05]  /*2a10*/  EXIT ;  /* 0x000000000000794d */ /* 0x000fea0003800000 */
.L_x_50:
        /* <DEDUP_REMOVED lines=14> */
.L_x_53:


//--------------------- .nv.shared.reserved.0     --------------------------
	.section	.nv.shared.reserved.0,"aw",@nobits
	.weak		__nv_reservedSMEM_offset_0_alias
	.size		__nv_reservedSMEM_offset_0_alias, 0, 64
	.other		__nv_reservedSMEM_offset_0_alias,@"STO_CUDA_RESERVED_SHARED STV_DEFAULT"
__nv_reservedSMEM_offset_0_alias:
	.zero		0
	.zero		64


//--------------------- .nv.constant0._Z13getRootSecantPdS_S_S_i --------------------------
	.section	.nv.constant0._Z13getRootSecantPdS_S_S_i,"a",@progbits
	.sectionflags	@""
	.align	4
.nv.constant0._Z13getRootSecantPdS_S_S_i:
	.zero		932


//--------------------- .nv.constant0._Z16getRootBisectionPdS_S_S_i --------------------------
	.section	.nv.constant0._Z16getRootBisectionPdS_S_S_i,"a",@progbits
	.sectionflags	@""
	.align	4
.nv.constant0._Z16getRootBisectionPdS_S_S_i:
	.zero		932


//--------------------- SYMBOLS --------------------------

	.type		.nv.reservedSmem.offset0,@object
	.size		.nv.reservedSmem.offset0,0x4
